//
// Generated by NVIDIA NVVM Compiler
//
// Compiler Build ID: CL-36424714
// Cuda compilation tools, release 13.0, V13.0.88
// Based on NVVM 20.0.0
//

.version 9.0
.target sm_100
.address_size 64

	// .globl	_Z12setup_kernelP17curandStateXORWOWm
.extern .func  (.param .b32 func_retval0) vprintf
(
	.param .b64 vprintf_param_0,
	.param .b64 vprintf_param_1
)
;
.global .align 4 .b8 precalc_xorwow_matrix[102400];
.global .align 4 .b8 precalc_xorwow_offset_matrix[102400];
.global .align 4 .b8 mrg32k3aM1[2304];
.global .align 4 .b8 mrg32k3aM2[2304];
.global .align 4 .b8 mrg32k3aM1SubSeq[2016];
.global .align 4 .b8 mrg32k3aM2SubSeq[2016];
.global .align 4 .b8 mrg32k3aM1Seq[2304];
.global .align 4 .b8 mrg32k3aM2Seq[2304];
.const .align 8 .b8 __cr_lgamma_table[72];
.global .align 1 .b8 $str[17] = {109, 97, 116, 114, 105, 120, 91, 37, 100, 93, 32, 61, 32, 37, 100, 10};

.visible .entry _Z12setup_kernelP17curandStateXORWOWm(
	.param .u64 .ptr .align 1 _Z12setup_kernelP17curandStateXORWOWm_param_0,
	.param .u64 _Z12setup_kernelP17curandStateXORWOWm_param_1
)
{
	.reg .pred 	%p<24>;
	.reg .b32 	%r<413>;
	.reg .b64 	%rd<19>;

	ld.param.u64 	%rd8, [_Z12setup_kernelP17curandStateXORWOWm_param_0];
	ld.param.u64 	%rd9, [_Z12setup_kernelP17curandStateXORWOWm_param_1];
	cvta.to.global.u64 	%rd10, %rd8;
	mov.u32 	%r182, %tid.x;
	mov.u32 	%r183, %ctaid.x;
	mov.u32 	%r184, %ntid.x;
	mad.lo.s32 	%r185, %r183, %r184, %r182;
	cvt.s64.s32 	%rd18, %r185;
	mul.wide.s32 	%rd11, %r185, 48;
	add.s64 	%rd2, %rd10, %rd11;
	cvt.u32.u64 	%r186, %rd9;
	xor.b32  	%r187, %r186, -1429050551;
	mul.lo.s32 	%r188, %r187, 1099087573;
	{ .reg .b32 tmp; mov.b64 {tmp, %r189}, %rd9; }
	xor.b32  	%r190, %r189, -136515619;
	mul.lo.s32 	%r191, %r190, -1703105765;
	add.s32 	%r192, %r188, %r191;
	add.s32 	%r193, %r192, 6615241;
	add.s32 	%r194, %r188, 123456789;
	st.global.v2.u32 	[%rd2], {%r193, %r194};
	xor.b32  	%r195, %r188, 362436069;
	add.s32 	%r196, %r191, 521288629;
	st.global.v2.u32 	[%rd2+8], {%r195, %r196};
	xor.b32  	%r197, %r191, 88675123;
	add.s32 	%r198, %r188, 5783321;
	st.global.v2.u32 	[%rd2+16], {%r197, %r198};
	setp.eq.s32 	%p1, %r185, 0;
	@%p1 bra 	$L__BB0_42;
	mov.b32 	%r319, 0;
$L__BB0_2:
	and.b64  	%rd4, %rd18, 3;
	setp.eq.s64 	%p2, %rd4, 0;
	@%p2 bra 	$L__BB0_41;
	mul.wide.u32 	%rd12, %r319, 3200;
	mov.u64 	%rd13, precalc_xorwow_matrix;
	add.s64 	%rd5, %rd13, %rd12;
	cvt.u32.u64 	%r2, %rd4;
	mov.b32 	%r320, 0;
$L__BB0_4:
	mov.b32 	%r333, 0;
	mov.u32 	%r334, %r333;
	mov.u32 	%r335, %r333;
	mov.u32 	%r336, %r333;
	mov.u32 	%r337, %r333;
	mov.u32 	%r326, %r333;
$L__BB0_5:
	mul.wide.u32 	%rd14, %r326, 4;
	add.s64 	%rd15, %rd2, %rd14;
	ld.global.u32 	%r10, [%rd15+4];
	shl.b32 	%r11, %r326, 5;
	mov.b32 	%r332, 0;
$L__BB0_6:
	.pragma "nounroll";
	shr.u32 	%r203, %r10, %r332;
	and.b32  	%r204, %r203, 1;
	setp.eq.b32 	%p3, %r204, 1;
	not.pred 	%p4, %p3;
	add.s32 	%r205, %r11, %r332;
	mul.lo.s32 	%r206, %r205, 5;
	mul.wide.u32 	%rd16, %r206, 4;
	add.s64 	%rd6, %rd5, %rd16;
	@%p4 bra 	$L__BB0_8;
	ld.global.u32 	%r207, [%rd6];
	xor.b32  	%r337, %r337, %r207;
	ld.global.u32 	%r208, [%rd6+4];
	xor.b32  	%r336, %r336, %r208;
	ld.global.u32 	%r209, [%rd6+8];
	xor.b32  	%r335, %r335, %r209;
	ld.global.u32 	%r210, [%rd6+12];
	xor.b32  	%r334, %r334, %r210;
	ld.global.u32 	%r211, [%rd6+16];
	xor.b32  	%r333, %r333, %r211;
$L__BB0_8:
	and.b32  	%r213, %r203, 2;
	setp.eq.s32 	%p5, %r213, 0;
	@%p5 bra 	$L__BB0_10;
	ld.global.u32 	%r214, [%rd6+20];
	xor.b32  	%r337, %r337, %r214;
	ld.global.u32 	%r215, [%rd6+24];
	xor.b32  	%r336, %r336, %r215;
	ld.global.u32 	%r216, [%rd6+28];
	xor.b32  	%r335, %r335, %r216;
	ld.global.u32 	%r217, [%rd6+32];
	xor.b32  	%r334, %r334, %r217;
	ld.global.u32 	%r218, [%rd6+36];
	xor.b32  	%r333, %r333, %r218;
$L__BB0_10:
	and.b32  	%r220, %r203, 4;
	setp.eq.s32 	%p6, %r220, 0;
	@%p6 bra 	$L__BB0_12;
	ld.global.u32 	%r221, [%rd6+40];
	xor.b32  	%r337, %r337, %r221;
	ld.global.u32 	%r222, [%rd6+44];
	xor.b32  	%r336, %r336, %r222;
	ld.global.u32 	%r223, [%rd6+48];
	xor.b32  	%r335, %r335, %r223;
	ld.global.u32 	%r224, [%rd6+52];
	xor.b32  	%r334, %r334, %r224;
	ld.global.u32 	%r225, [%rd6+56];
	xor.b32  	%r333, %r333, %r225;
$L__BB0_12:
	and.b32  	%r227, %r203, 8;
	setp.eq.s32 	%p7, %r227, 0;
	@%p7 bra 	$L__BB0_14;
	ld.global.u32 	%r228, [%rd6+60];
	xor.b32  	%r337, %r337, %r228;
	ld.global.u32 	%r229, [%rd6+64];
	xor.b32  	%r336, %r336, %r229;
	ld.global.u32 	%r230, [%rd6+68];
	xor.b32  	%r335, %r335, %r230;
	ld.global.u32 	%r231, [%rd6+72];
	xor.b32  	%r334, %r334, %r231;
	ld.global.u32 	%r232, [%rd6+76];
	xor.b32  	%r333, %r333, %r232;
$L__BB0_14:
	and.b32  	%r234, %r203, 16;
	setp.eq.s32 	%p8, %r234, 0;
	@%p8 bra 	$L__BB0_16;
	ld.global.u32 	%r235, [%rd6+80];
	xor.b32  	%r337, %r337, %r235;
	ld.global.u32 	%r236, [%rd6+84];
	xor.b32  	%r336, %r336, %r236;
	ld.global.u32 	%r237, [%rd6+88];
	xor.b32  	%r335, %r335, %r237;
	ld.global.u32 	%r238, [%rd6+92];
	xor.b32  	%r334, %r334, %r238;
	ld.global.u32 	%r239, [%rd6+96];
	xor.b32  	%r333, %r333, %r239;
$L__BB0_16:
	and.b32  	%r241, %r203, 32;
	setp.eq.s32 	%p9, %r241, 0;
	@%p9 bra 	$L__BB0_18;
	ld.global.u32 	%r242, [%rd6+100];
	xor.b32  	%r337, %r337, %r242;
	ld.global.u32 	%r243, [%rd6+104];
	xor.b32  	%r336, %r336, %r243;
	ld.global.u32 	%r244, [%rd6+108];
	xor.b32  	%r335, %r335, %r244;
	ld.global.u32 	%r245, [%rd6+112];
	xor.b32  	%r334, %r334, %r245;
	ld.global.u32 	%r246, [%rd6+116];
	xor.b32  	%r333, %r333, %r246;
$L__BB0_18:
	and.b32  	%r248, %r203, 64;
	setp.eq.s32 	%p10, %r248, 0;
	@%p10 bra 	$L__BB0_20;
	ld.global.u32 	%r249, [%rd6+120];
	xor.b32  	%r337, %r337, %r249;
	ld.global.u32 	%r250, [%rd6+124];
	xor.b32  	%r336, %r336, %r250;
	ld.global.u32 	%r251, [%rd6+128];
	xor.b32  	%r335, %r335, %r251;
	ld.global.u32 	%r252, [%rd6+132];
	xor.b32  	%r334, %r334, %r252;
	ld.global.u32 	%r253, [%rd6+136];
	xor.b32  	%r333, %r333, %r253;
$L__BB0_20:
	and.b32  	%r255, %r203, 128;
	setp.eq.s32 	%p11, %r255, 0;
	@%p11 bra 	$L__BB0_22;
	ld.global.u32 	%r256, [%rd6+140];
	xor.b32  	%r337, %r337, %r256;
	ld.global.u32 	%r257, [%rd6+144];
	xor.b32  	%r336, %r336, %r257;
	ld.global.u32 	%r258, [%rd6+148];
	xor.b32  	%r335, %r335, %r258;
	ld.global.u32 	%r259, [%rd6+152];
	xor.b32  	%r334, %r334, %r259;
	ld.global.u32 	%r260, [%rd6+156];
	xor.b32  	%r333, %r333, %r260;
$L__BB0_22:
	and.b32  	%r262, %r203, 256;
	setp.eq.s32 	%p12, %r262, 0;
	@%p12 bra 	$L__BB0_24;
	ld.global.u32 	%r263, [%rd6+160];
	xor.b32  	%r337, %r337, %r263;
	ld.global.u32 	%r264, [%rd6+164];
	xor.b32  	%r336, %r336, %r264;
	ld.global.u32 	%r265, [%rd6+168];
	xor.b32  	%r335, %r335, %r265;
	ld.global.u32 	%r266, [%rd6+172];
	xor.b32  	%r334, %r334, %r266;
	ld.global.u32 	%r267, [%rd6+176];
	xor.b32  	%r333, %r333, %r267;
$L__BB0_24:
	and.b32  	%r269, %r203, 512;
	setp.eq.s32 	%p13, %r269, 0;
	@%p13 bra 	$L__BB0_26;
	ld.global.u32 	%r270, [%rd6+180];
	xor.b32  	%r337, %r337, %r270;
	ld.global.u32 	%r271, [%rd6+184];
	xor.b32  	%r336, %r336, %r271;
	ld.global.u32 	%r272, [%rd6+188];
	xor.b32  	%r335, %r335, %r272;
	ld.global.u32 	%r273, [%rd6+192];
	xor.b32  	%r334, %r334, %r273;
	ld.global.u32 	%r274, [%rd6+196];
	xor.b32  	%r333, %r333, %r274;
$L__BB0_26:
	and.b32  	%r276, %r203, 1024;
	setp.eq.s32 	%p14, %r276, 0;
	@%p14 bra 	$L__BB0_28;
	ld.global.u32 	%r277, [%rd6+200];
	xor.b32  	%r337, %r337, %r277;
	ld.global.u32 	%r278, [%rd6+204];
	xor.b32  	%r336, %r336, %r278;
	ld.global.u32 	%r279, [%rd6+208];
	xor.b32  	%r335, %r335, %r279;
	ld.global.u32 	%r280, [%rd6+212];
	xor.b32  	%r334, %r334, %r280;
	ld.global.u32 	%r281, [%rd6+216];
	xor.b32  	%r333, %r333, %r281;
$L__BB0_28:
	and.b32  	%r283, %r203, 2048;
	setp.eq.s32 	%p15, %r283, 0;
	@%p15 bra 	$L__BB0_30;
	ld.global.u32 	%r284, [%rd6+220];
	xor.b32  	%r337, %r337, %r284;
	ld.global.u32 	%r285, [%rd6+224];
	xor.b32  	%r336, %r336, %r285;
	ld.global.u32 	%r286, [%rd6+228];
	xor.b32  	%r335, %r335, %r286;
	ld.global.u32 	%r287, [%rd6+232];
	xor.b32  	%r334, %r334, %r287;
	ld.global.u32 	%r288, [%rd6+236];
	xor.b32  	%r333, %r333, %r288;
$L__BB0_30:
	and.b32  	%r290, %r203, 4096;
	setp.eq.s32 	%p16, %r290, 0;
	@%p16 bra 	$L__BB0_32;
	ld.global.u32 	%r291, [%rd6+240];
	xor.b32  	%r337, %r337, %r291;
	ld.global.u32 	%r292, [%rd6+244];
	xor.b32  	%r336, %r336, %r292;
	ld.global.u32 	%r293, [%rd6+248];
	xor.b32  	%r335, %r335, %r293;
	ld.global.u32 	%r294, [%rd6+252];
	xor.b32  	%r334, %r334, %r294;
	ld.global.u32 	%r295, [%rd6+256];
	xor.b32  	%r333, %r333, %r295;
$L__BB0_32:
	and.b32  	%r297, %r203, 8192;
	setp.eq.s32 	%p17, %r297, 0;
	@%p17 bra 	$L__BB0_34;
	ld.global.u32 	%r298, [%rd6+260];
	xor.b32  	%r337, %r337, %r298;
	ld.global.u32 	%r299, [%rd6+264];
	xor.b32  	%r336, %r336, %r299;
	ld.global.u32 	%r300, [%rd6+268];
	xor.b32  	%r335, %r335, %r300;
	ld.global.u32 	%r301, [%rd6+272];
	xor.b32  	%r334, %r334, %r301;
	ld.global.u32 	%r302, [%rd6+276];
	xor.b32  	%r333, %r333, %r302;
$L__BB0_34:
	and.b32  	%r304, %r203, 16384;
	setp.eq.s32 	%p18, %r304, 0;
	@%p18 bra 	$L__BB0_36;
	ld.global.u32 	%r305, [%rd6+280];
	xor.b32  	%r337, %r337, %r305;
	ld.global.u32 	%r306, [%rd6+284];
	xor.b32  	%r336, %r336, %r306;
	ld.global.u32 	%r307, [%rd6+288];
	xor.b32  	%r335, %r335, %r307;
	ld.global.u32 	%r308, [%rd6+292];
	xor.b32  	%r334, %r334, %r308;
	ld.global.u32 	%r309, [%rd6+296];
	xor.b32  	%r333, %r333, %r309;
$L__BB0_36:
	and.b32  	%r311, %r203, 32768;
	setp.eq.s32 	%p19, %r311, 0;
	@%p19 bra 	$L__BB0_38;
	ld.global.u32 	%r312, [%rd6+300];
	xor.b32  	%r337, %r337, %r312;
	ld.global.u32 	%r313, [%rd6+304];
	xor.b32  	%r336, %r336, %r313;
	ld.global.u32 	%r314, [%rd6+308];
	xor.b32  	%r335, %r335, %r314;
	ld.global.u32 	%r315, [%rd6+312];
	xor.b32  	%r334, %r334, %r315;
	ld.global.u32 	%r316, [%rd6+316];
	xor.b32  	%r333, %r333, %r316;
$L__BB0_38:
	add.s32 	%r332, %r332, 16;
	setp.ne.s32 	%p20, %r332, 32;
	@%p20 bra 	$L__BB0_6;
	mad.lo.s32 	%r317, %r326, -31, %r11;
	add.s32 	%r326, %r317, 1;
	setp.ne.s32 	%p21, %r326, 5;
	@%p21 bra 	$L__BB0_5;
	st.global.u32 	[%rd2+4], %r337;
	st.global.u32 	[%rd2+8], %r336;
	st.global.u32 	[%rd2+12], %r335;
	st.global.u32 	[%rd2+16], %r334;
	st.global.u32 	[%rd2+20], %r333;
	add.s32 	%r320, %r320, 1;
	setp.lt.u32 	%p22, %r320, %r2;
	@%p22 bra 	$L__BB0_4;
$L__BB0_41:
	shr.u64 	%rd7, %rd18, 2;
	add.s32 	%r319, %r319, 1;
	setp.gt.u64 	%p23, %rd18, 3;
	mov.u64 	%rd18, %rd7;
	@%p23 bra 	$L__BB0_2;
$L__BB0_42:
	mov.b32 	%r318, 0;
	st.global.v2.u32 	[%rd2+24], {%r318, %r318};
	st.global.u32 	[%rd2+32], %r318;
	mov.b64 	%rd17, 0;
	st.global.u64 	[%rd2+40], %rd17;
	ret;

}
	// .globl	_Z28generate_random_graph_kerneliPiP17curandStateXORWOWS_
.visible .entry _Z28generate_random_graph_kerneliPiP17curandStateXORWOWS_(
	.param .u32 _Z28generate_random_graph_kerneliPiP17curandStateXORWOWS__param_0,
	.param .u64 .ptr .align 1 _Z28generate_random_graph_kerneliPiP17curandStateXORWOWS__param_1,
	.param .u64 .ptr .align 1 _Z28generate_random_graph_kerneliPiP17curandStateXORWOWS__param_2,
	.param .u64 .ptr .align 1 _Z28generate_random_graph_kerneliPiP17curandStateXORWOWS__param_3
)
{
	.reg .pred 	%p<22>;
	.reg .b32 	%r<214>;
	.reg .b32 	%f<28>;
	.reg .b64 	%rd<50>;
	.reg .b64 	%fd<7>;

	ld.param.u32 	%r94, [_Z28generate_random_graph_kerneliPiP17curandStateXORWOWS__param_0];
	ld.param.u64 	%rd5, [_Z28generate_random_graph_kerneliPiP17curandStateXORWOWS__param_1];
	cvta.to.global.u64 	%rd1, %rd5;
	mov.u32 	%r95, %ctaid.x;
	mov.u32 	%r96, %ntid.x;
	mov.u32 	%r97, %tid.x;
	mad.lo.s32 	%r212, %r95, %r96, %r97;
	mov.u32 	%r98, %nctaid.x;
	mul.lo.s32 	%r2, %r96, %r98;
	setp.ge.s32 	%p1, %r212, %r94;
	@%p1 bra 	$L__BB1_31;
	setp.lt.s32 	%p2, %r94, 1;
	@%p2 bra 	$L__BB1_26;
	and.b32  	%r3, %r94, 2147483644;
	mul.lo.s32 	%r4, %r94, 3;
	shl.b32 	%r5, %r94, 2;
	add.s32 	%r119, %r94, -1;
$L__BB1_3:
	ld.param.u64 	%rd49, [_Z28generate_random_graph_kerneliPiP17curandStateXORWOWS__param_2];
	setp.lt.u32 	%p8, %r119, 3;
	cvta.to.global.u64 	%rd16, %rd49;
	mul.wide.s32 	%rd17, %r212, 48;
	add.s64 	%rd2, %rd16, %rd17;
	mul.lo.s32 	%r7, %r212, %r94;
	mov.b32 	%r209, 0;
	@%p8 bra 	$L__BB1_14;
	ld.global.v2.u32 	{%r201, %r207}, [%rd2];
	ld.global.v2.u32 	{%r202, %r203}, [%rd2+8];
	ld.global.v2.u32 	{%r204, %r205}, [%rd2+16];
	ld.global.v2.u32 	{%r48, %r49}, [%rd2+24];
	ld.global.f32 	%f3, [%rd2+32];
	ld.global.f64 	%fd3, [%rd2+40];
	add.s32 	%r200, %r4, %r212;
	shl.b32 	%r121, %r94, 1;
	add.s32 	%r199, %r121, %r212;
	add.s32 	%r198, %r94, %r212;
	mov.b32 	%r206, 0;
	cvt.s64.s32 	%rd22, %r7;
	mov.u32 	%r196, %r7;
	mov.u32 	%r197, %r212;
$L__BB1_5:
	.pragma "nounroll";
	mov.u32 	%r18, %r205;
	shr.u32 	%r122, %r207, 2;
	xor.b32  	%r123, %r122, %r207;
	shl.b32 	%r124, %r18, 4;
	shl.b32 	%r125, %r123, 1;
	xor.b32  	%r126, %r124, %r125;
	xor.b32  	%r127, %r126, %r18;
	xor.b32  	%r27, %r127, %r123;
	setp.ge.s32 	%p9, %r212, %r206;
	@%p9 bra 	$L__BB1_7;
	add.s32 	%r128, %r201, %r27;
	add.s32 	%r129, %r128, 362437;
	cvt.rn.f32.u32 	%f7, %r129;
	fma.rn.f32 	%f8, %f7, 0f2F800000, 0f2F000000;
	mul.f32 	%f9, %f8, 0f41200000;
	cvt.rzi.s32.f32 	%r130, %f9;
	mul.wide.s32 	%rd18, %r196, 4;
	add.s64 	%rd19, %rd1, %rd18;
	st.global.u32 	[%rd19], %r130;
	mul.wide.s32 	%rd20, %r197, 4;
	add.s64 	%rd21, %rd1, %rd20;
	st.global.u32 	[%rd21], %r130;
$L__BB1_7:
	shr.u32 	%r131, %r202, 2;
	xor.b32  	%r132, %r131, %r202;
	shl.b32 	%r133, %r27, 4;
	shl.b32 	%r134, %r132, 1;
	xor.b32  	%r135, %r133, %r134;
	xor.b32  	%r136, %r135, %r27;
	xor.b32  	%r28, %r136, %r132;
	setp.gt.s32 	%p10, %r212, %r206;
	cvt.s64.s32 	%rd23, %r206;
	add.s64 	%rd24, %rd23, %rd22;
	shl.b64 	%rd25, %rd24, 2;
	add.s64 	%rd3, %rd1, %rd25;
	@%p10 bra 	$L__BB1_9;
	add.s32 	%r137, %r201, %r28;
	add.s32 	%r138, %r137, 724874;
	cvt.rn.f32.u32 	%f10, %r138;
	fma.rn.f32 	%f11, %f10, 0f2F800000, 0f2F000000;
	mul.f32 	%f12, %f11, 0f41200000;
	cvt.rzi.s32.f32 	%r139, %f12;
	st.global.u32 	[%rd3+4], %r139;
	mul.wide.s32 	%rd26, %r198, 4;
	add.s64 	%rd27, %rd1, %rd26;
	st.global.u32 	[%rd27], %r139;
$L__BB1_9:
	shr.u32 	%r140, %r203, 2;
	xor.b32  	%r141, %r140, %r203;
	shl.b32 	%r142, %r28, 4;
	shl.b32 	%r143, %r141, 1;
	xor.b32  	%r144, %r142, %r143;
	xor.b32  	%r145, %r144, %r28;
	xor.b32  	%r29, %r145, %r141;
	add.s32 	%r30, %r206, 2;
	setp.ge.s32 	%p11, %r212, %r30;
	@%p11 bra 	$L__BB1_11;
	add.s32 	%r146, %r201, %r29;
	add.s32 	%r147, %r146, 1087311;
	cvt.rn.f32.u32 	%f13, %r147;
	fma.rn.f32 	%f14, %f13, 0f2F800000, 0f2F000000;
	mul.f32 	%f15, %f14, 0f41200000;
	cvt.rzi.s32.f32 	%r148, %f15;
	st.global.u32 	[%rd3+8], %r148;
	mul.wide.s32 	%rd28, %r199, 4;
	add.s64 	%rd29, %rd1, %rd28;
	st.global.u32 	[%rd29], %r148;
$L__BB1_11:
	shr.u32 	%r149, %r204, 2;
	xor.b32  	%r150, %r149, %r204;
	shl.b32 	%r151, %r29, 4;
	shl.b32 	%r152, %r150, 1;
	xor.b32  	%r153, %r151, %r152;
	xor.b32  	%r154, %r153, %r29;
	xor.b32  	%r205, %r154, %r150;
	add.s32 	%r201, %r201, 1449748;
	add.s32 	%r33, %r30, 1;
	setp.ge.s32 	%p12, %r212, %r33;
	@%p12 bra 	$L__BB1_13;
	add.s32 	%r155, %r205, %r201;
	cvt.rn.f32.u32 	%f16, %r155;
	fma.rn.f32 	%f17, %f16, 0f2F800000, 0f2F000000;
	mul.f32 	%f18, %f17, 0f41200000;
	cvt.rzi.s32.f32 	%r156, %f18;
	st.global.u32 	[%rd3+12], %r156;
	mul.wide.s32 	%rd30, %r200, 4;
	add.s64 	%rd31, %rd1, %rd30;
	st.global.u32 	[%rd31], %r156;
$L__BB1_13:
	st.global.v2.u32 	[%rd2], {%r201, %r18};
	st.global.v2.u32 	[%rd2+8], {%r27, %r28};
	st.global.v2.u32 	[%rd2+16], {%r29, %r205};
	st.global.v2.u32 	[%rd2+24], {%r48, %r49};
	st.global.f32 	[%rd2+32], %f3;
	st.global.f64 	[%rd2+40], %fd3;
	add.s32 	%r200, %r200, %r5;
	add.s32 	%r199, %r199, %r5;
	add.s32 	%r198, %r198, %r5;
	add.s32 	%r197, %r197, %r5;
	add.s32 	%r196, %r196, 4;
	add.s32 	%r206, %r33, 1;
	setp.eq.s32 	%p13, %r206, %r3;
	mov.u32 	%r202, %r27;
	mov.u32 	%r203, %r28;
	mov.u32 	%r204, %r29;
	mov.u32 	%r207, %r18;
	mov.u32 	%r209, %r3;
	@%p13 bra 	$L__BB1_14;
	bra.uni 	$L__BB1_5;
$L__BB1_14:
	and.b32  	%r157, %r94, 3;
	setp.eq.s32 	%p14, %r157, 0;
	@%p14 bra 	$L__BB1_25;
	setp.eq.s32 	%p15, %r157, 1;
	@%p15 bra 	$L__BB1_21;
	ld.global.v2.u32 	{%r62, %r158}, [%rd2];
	ld.global.v2.u32 	{%r65, %r64}, [%rd2+8];
	ld.global.v2.u32 	{%r66, %r67}, [%rd2+16];
	ld.global.v2.u32 	{%r68, %r69}, [%rd2+24];
	ld.global.f32 	%f5, [%rd2+32];
	ld.global.f64 	%fd5, [%rd2+40];
	shr.u32 	%r159, %r158, 2;
	xor.b32  	%r160, %r159, %r158;
	shl.b32 	%r161, %r67, 4;
	shl.b32 	%r162, %r160, 1;
	xor.b32  	%r163, %r161, %r162;
	xor.b32  	%r164, %r163, %r67;
	xor.b32  	%r70, %r164, %r160;
	setp.ge.s32 	%p16, %r212, %r209;
	@%p16 bra 	$L__BB1_18;
	add.s32 	%r165, %r62, %r70;
	add.s32 	%r166, %r165, 362437;
	cvt.rn.f32.u32 	%f19, %r166;
	fma.rn.f32 	%f20, %f19, 0f2F800000, 0f2F000000;
	mul.f32 	%f21, %f20, 0f41200000;
	cvt.rzi.s32.f32 	%r167, %f21;
	add.s32 	%r168, %r209, %r7;
	mul.wide.s32 	%rd32, %r168, 4;
	add.s64 	%rd33, %rd1, %rd32;
	st.global.u32 	[%rd33], %r167;
	mad.lo.s32 	%r169, %r209, %r94, %r212;
	mul.wide.s32 	%rd34, %r169, 4;
	add.s64 	%rd35, %rd1, %rd34;
	st.global.u32 	[%rd35], %r167;
$L__BB1_18:
	shr.u32 	%r170, %r65, 2;
	xor.b32  	%r171, %r170, %r65;
	shl.b32 	%r172, %r70, 4;
	shl.b32 	%r173, %r171, 1;
	xor.b32  	%r174, %r172, %r173;
	xor.b32  	%r175, %r174, %r70;
	xor.b32  	%r71, %r175, %r171;
	add.s32 	%r72, %r62, 724874;
	setp.gt.s32 	%p17, %r212, %r209;
	@%p17 bra 	$L__BB1_20;
	add.s32 	%r176, %r71, %r72;
	cvt.rn.f32.u32 	%f22, %r176;
	fma.rn.f32 	%f23, %f22, 0f2F800000, 0f2F000000;
	mul.f32 	%f24, %f23, 0f41200000;
	cvt.rzi.s32.f32 	%r177, %f24;
	cvt.s64.s32 	%rd36, %r7;
	cvt.u64.u32 	%rd37, %r209;
	add.s64 	%rd38, %rd37, %rd36;
	shl.b64 	%rd39, %rd38, 2;
	add.s64 	%rd40, %rd1, %rd39;
	st.global.u32 	[%rd40+4], %r177;
	mad.lo.s32 	%r178, %r94, %r209, %r94;
	add.s32 	%r179, %r178, %r212;
	mul.wide.s32 	%rd41, %r179, 4;
	add.s64 	%rd42, %rd1, %rd41;
	st.global.u32 	[%rd42], %r177;
$L__BB1_20:
	st.global.v2.u32 	[%rd2], {%r72, %r64};
	st.global.v2.u32 	[%rd2+8], {%r66, %r67};
	st.global.v2.u32 	[%rd2+16], {%r70, %r71};
	st.global.v2.u32 	[%rd2+24], {%r68, %r69};
	st.global.f32 	[%rd2+32], %f5;
	st.global.f64 	[%rd2+40], %fd5;
	add.s32 	%r209, %r209, 2;
$L__BB1_21:
	and.b32  	%r180, %r94, 1;
	setp.eq.b32 	%p18, %r180, 1;
	not.pred 	%p19, %p18;
	@%p19 bra 	$L__BB1_25;
	ld.global.v2.u32 	{%r181, %r182}, [%rd2];
	ld.global.v2.u32 	{%r75, %r76}, [%rd2+8];
	ld.global.v2.u32 	{%r77, %r79}, [%rd2+16];
	ld.global.v2.u32 	{%r80, %r81}, [%rd2+24];
	ld.global.f32 	%f6, [%rd2+32];
	ld.global.f64 	%fd6, [%rd2+40];
	shr.u32 	%r183, %r182, 2;
	xor.b32  	%r184, %r183, %r182;
	shl.b32 	%r185, %r79, 4;
	shl.b32 	%r186, %r184, 1;
	xor.b32  	%r187, %r185, %r186;
	xor.b32  	%r188, %r187, %r79;
	xor.b32  	%r82, %r188, %r184;
	add.s32 	%r83, %r181, 362437;
	setp.ge.s32 	%p20, %r212, %r209;
	@%p20 bra 	$L__BB1_24;
	add.s32 	%r189, %r82, %r83;
	cvt.rn.f32.u32 	%f25, %r189;
	fma.rn.f32 	%f26, %f25, 0f2F800000, 0f2F000000;
	mul.f32 	%f27, %f26, 0f41200000;
	cvt.rzi.s32.f32 	%r190, %f27;
	add.s32 	%r191, %r209, %r7;
	mul.wide.s32 	%rd43, %r191, 4;
	add.s64 	%rd44, %rd1, %rd43;
	st.global.u32 	[%rd44], %r190;
	mad.lo.s32 	%r192, %r209, %r94, %r212;
	mul.wide.s32 	%rd45, %r192, 4;
	add.s64 	%rd46, %rd1, %rd45;
	st.global.u32 	[%rd46], %r190;
$L__BB1_24:
	st.global.v2.u32 	[%rd2], {%r83, %r75};
	st.global.v2.u32 	[%rd2+8], {%r76, %r77};
	st.global.v2.u32 	[%rd2+16], {%r79, %r82};
	st.global.v2.u32 	[%rd2+24], {%r80, %r81};
	st.global.f32 	[%rd2+32], %f6;
	st.global.f64 	[%rd2+40], %fd6;
$L__BB1_25:
	add.s32 	%r193, %r7, %r212;
	mul.wide.s32 	%rd47, %r193, 4;
	add.s64 	%rd48, %rd1, %rd47;
	mov.b32 	%r194, 0;
	st.global.u32 	[%rd48], %r194;
	add.s32 	%r212, %r212, %r2;
	setp.lt.s32 	%p21, %r212, %r94;
	@%p21 bra 	$L__BB1_3;
	bra.uni 	$L__BB1_31;
$L__BB1_26:
	add.s32 	%r99, %r212, %r2;
	max.s32 	%r100, %r94, %r99;
	setp.lt.s32 	%p3, %r99, %r94;
	selp.u32 	%r101, 1, 0, %p3;
	add.s32 	%r102, %r99, %r101;
	sub.s32 	%r103, %r100, %r102;
	div.u32 	%r104, %r103, %r2;
	add.s32 	%r85, %r104, %r101;
	and.b32  	%r105, %r85, 3;
	setp.eq.s32 	%p4, %r105, 3;
	@%p4 bra 	$L__BB1_29;
	add.s32 	%r107, %r85, 1;
	and.b32  	%r86, %r107, 3;
	mov.b32 	%r211, 0;
$L__BB1_28:
	.pragma "nounroll";
	mad.lo.s32 	%r108, %r212, %r94, %r212;
	mul.wide.s32 	%rd6, %r108, 4;
	add.s64 	%rd7, %rd1, %rd6;
	mov.b32 	%r109, 0;
	st.global.u32 	[%rd7], %r109;
	add.s32 	%r212, %r212, %r2;
	add.s32 	%r211, %r211, 1;
	setp.ne.s32 	%p5, %r211, %r86;
	@%p5 bra 	$L__BB1_28;
$L__BB1_29:
	setp.lt.u32 	%p6, %r85, 3;
	@%p6 bra 	$L__BB1_31;
$L__BB1_30:
	mad.lo.s32 	%r110, %r212, %r94, %r212;
	mul.wide.s32 	%rd8, %r110, 4;
	add.s64 	%rd9, %rd1, %rd8;
	mov.b32 	%r111, 0;
	st.global.u32 	[%rd9], %r111;
	add.s32 	%r112, %r212, %r2;
	mad.lo.s32 	%r113, %r112, %r94, %r112;
	mul.wide.s32 	%rd10, %r113, 4;
	add.s64 	%rd11, %rd1, %rd10;
	st.global.u32 	[%rd11], %r111;
	add.s32 	%r114, %r112, %r2;
	mad.lo.s32 	%r115, %r114, %r94, %r114;
	mul.wide.s32 	%rd12, %r115, 4;
	add.s64 	%rd13, %rd1, %rd12;
	st.global.u32 	[%rd13], %r111;
	add.s32 	%r116, %r114, %r2;
	mad.lo.s32 	%r117, %r116, %r94, %r116;
	mul.wide.s32 	%rd14, %r117, 4;
	add.s64 	%rd15, %rd1, %rd14;
	st.global.u32 	[%rd15], %r111;
	add.s32 	%r212, %r116, %r2;
	setp.lt.s32 	%p7, %r212, %r94;
	@%p7 bra 	$L__BB1_30;
$L__BB1_31:
	ret;

}
	// .globl	_Z29print_adjacency_matrix_kerneliPi
.visible .entry _Z29print_adjacency_matrix_kerneliPi(
	.param .u32 _Z29print_adjacency_matrix_kerneliPi_param_0,
	.param .u64 .ptr .align 1 _Z29print_adjacency_matrix_kerneliPi_param_1
)
{
	.local .align 8 .b8 	__local_depot2[8];
	.reg .b64 	%SP;
	.reg .b64 	%SPL;
	.reg .pred 	%p<3>;
	.reg .b32 	%r<14>;
	.reg .b64 	%rd<10>;

	mov.u64 	%SPL, __local_depot2;
	cvta.local.u64 	%SP, %SPL;
	ld.param.u32 	%r6, [_Z29print_adjacency_matrix_kerneliPi_param_0];
	ld.param.u64 	%rd3, [_Z29print_adjacency_matrix_kerneliPi_param_1];
	mov.u32 	%r7, %tid.x;
	mov.u32 	%r8, %ctaid.x;
	mov.u32 	%r1, %ntid.x;
	mad.lo.s32 	%r13, %r8, %r1, %r7;
	setp.ge.s32 	%p1, %r13, %r6;
	@%p1 bra 	$L__BB2_3;
	mov.u32 	%r9, %nctaid.x;
	mul.lo.s32 	%r3, %r1, %r9;
	add.u64 	%rd4, %SP, 0;
	add.u64 	%rd1, %SPL, 0;
	cvta.to.global.u64 	%rd2, %rd3;
	mov.u64 	%rd7, $str;
$L__BB2_2:
	mul.wide.s32 	%rd5, %r13, 4;
	add.s64 	%rd6, %rd2, %rd5;
	ld.global.u32 	%r10, [%rd6];
	st.local.v2.u32 	[%rd1], {%r13, %r10};
	cvta.global.u64 	%rd8, %rd7;
	{ // callseq 0, 0
	.param .b64 param0;
	st.param.b64 	[param0], %rd8;
	.param .b64 param1;
	st.param.b64 	[param1], %rd4;
	.param .b32 retval0;
	call.uni (retval0), 
	vprintf, 
	(
	param0, 
	param1
	);
	ld.param.b32 	%r11, [retval0];
	} // callseq 0
	add.s32 	%r13, %r13, %r3;
	setp.lt.s32 	%p2, %r13, %r6;
	@%p2 bra 	$L__BB2_2;
$L__BB2_3:
	ret;

}
	// .globl	_Z15dijkstra_kerneliPiS_S_S_
.visible .entry _Z15dijkstra_kerneliPiS_S_S_(
	.param .u32 _Z15dijkstra_kerneliPiS_S_S__param_0,
	.param .u64 .ptr .align 1 _Z15dijkstra_kerneliPiS_S_S__param_1,
	.param .u64 .ptr .align 1 _Z15dijkstra_kerneliPiS_S_S__param_2,
	.param .u64 .ptr .align 1 _Z15dijkstra_kerneliPiS_S_S__param_3,
	.param .u64 .ptr .align 1 _Z15dijkstra_kerneliPiS_S_S__param_4
)
{
	.reg .pred 	%p<74>;
	.reg .b32 	%r<199>;
	.reg .b64 	%rd<76>;

	ld.param.u32 	%r87, [_Z15dijkstra_kerneliPiS_S_S__param_0];
	ld.param.u64 	%rd28, [_Z15dijkstra_kerneliPiS_S_S__param_1];
	ld.param.u64 	%rd29, [_Z15dijkstra_kerneliPiS_S_S__param_2];
	ld.param.u64 	%rd30, [_Z15dijkstra_kerneliPiS_S_S__param_3];
	ld.param.u64 	%rd31, [_Z15dijkstra_kerneliPiS_S_S__param_4];
	cvta.to.global.u64 	%rd1, %rd30;
	cvta.to.global.u64 	%rd2, %rd28;
	cvta.to.global.u64 	%rd3, %rd31;
	cvta.to.global.u64 	%rd4, %rd29;
	mov.u32 	%r88, %ctaid.x;
	mov.u32 	%r89, %ntid.x;
	mov.u32 	%r90, %tid.x;
	mad.lo.s32 	%r168, %r88, %r89, %r90;
	mov.u32 	%r91, %nctaid.x;
	mul.lo.s32 	%r2, %r89, %r91;
	setp.ge.s32 	%p1, %r168, %r87;
	@%p1 bra 	$L__BB3_74;
	setp.lt.s32 	%p2, %r87, 2;
	@%p2 bra 	$L__BB3_71;
	and.b32  	%r3, %r87, 7;
	add.s32 	%r4, %r3, -1;
	and.b32  	%r5, %r87, 3;
	and.b32  	%r6, %r87, 2147483640;
	and.b32  	%r7, %r87, 1;
	and.b32  	%r8, %r87, 2147483644;
	neg.s32 	%r9, %r6;
	add.s64 	%rd5, %rd4, 16;
$L__BB3_3:
	setp.lt.u32 	%p6, %r87, 8;
	mul.lo.s32 	%r11, %r168, %r87;
	mov.b32 	%r195, 0;
	@%p6 bra 	$L__BB3_6;
	add.s64 	%rd75, %rd3, 16;
	add.s64 	%rd74, %rd1, 16;
	mov.u32 	%r169, %r11;
	mov.u32 	%r170, %r9;
$L__BB3_5:
	.pragma "nounroll";
	mul.wide.s32 	%rd37, %r169, 4;
	add.s64 	%rd38, %rd5, %rd37;
	mov.b32 	%r97, 0;
	st.global.u32 	[%rd75+-16], %r97;
	mov.b32 	%r98, 2147483647;
	st.global.u32 	[%rd74+-16], %r98;
	st.global.u32 	[%rd38+-16], %r98;
	st.global.u32 	[%rd75+-12], %r97;
	st.global.u32 	[%rd74+-12], %r98;
	st.global.u32 	[%rd38+-12], %r98;
	st.global.u32 	[%rd75+-8], %r97;
	st.global.u32 	[%rd74+-8], %r98;
	st.global.u32 	[%rd38+-8], %r98;
	st.global.u32 	[%rd75+-4], %r97;
	st.global.u32 	[%rd74+-4], %r98;
	st.global.u32 	[%rd38+-4], %r98;
	st.global.u32 	[%rd75], %r97;
	st.global.u32 	[%rd74], %r98;
	st.global.u32 	[%rd38], %r98;
	st.global.u32 	[%rd75+4], %r97;
	st.global.u32 	[%rd74+4], %r98;
	st.global.u32 	[%rd38+4], %r98;
	st.global.u32 	[%rd75+8], %r97;
	st.global.u32 	[%rd74+8], %r98;
	st.global.u32 	[%rd38+8], %r98;
	st.global.u32 	[%rd75+12], %r97;
	st.global.u32 	[%rd74+12], %r98;
	st.global.u32 	[%rd38+12], %r98;
	add.s32 	%r170, %r170, 8;
	add.s64 	%rd75, %rd75, 32;
	add.s64 	%rd74, %rd74, 32;
	add.s32 	%r169, %r169, 8;
	setp.eq.s32 	%p7, %r170, 0;
	mov.u32 	%r195, %r6;
	@%p7 bra 	$L__BB3_6;
	bra.uni 	$L__BB3_5;
$L__BB3_6:
	setp.eq.s32 	%p8, %r3, 0;
	@%p8 bra 	$L__BB3_14;
	setp.lt.u32 	%p9, %r4, 3;
	@%p9 bra 	$L__BB3_9;
	mul.wide.u32 	%rd39, %r195, 4;
	add.s64 	%rd40, %rd3, %rd39;
	mov.b32 	%r99, 0;
	st.global.u32 	[%rd40], %r99;
	add.s64 	%rd41, %rd1, %rd39;
	mov.b32 	%r100, 2147483647;
	st.global.u32 	[%rd41], %r100;
	add.s32 	%r101, %r195, %r11;
	mul.wide.s32 	%rd42, %r101, 4;
	add.s64 	%rd43, %rd4, %rd42;
	st.global.u32 	[%rd43], %r100;
	st.global.u32 	[%rd40+4], %r99;
	st.global.u32 	[%rd41+4], %r100;
	st.global.u32 	[%rd43+4], %r100;
	st.global.u32 	[%rd40+8], %r99;
	st.global.u32 	[%rd41+8], %r100;
	st.global.u32 	[%rd43+8], %r100;
	st.global.u32 	[%rd40+12], %r99;
	st.global.u32 	[%rd41+12], %r100;
	st.global.u32 	[%rd43+12], %r100;
	add.s32 	%r195, %r195, 4;
$L__BB3_9:
	setp.eq.s32 	%p10, %r5, 0;
	@%p10 bra 	$L__BB3_14;
	setp.eq.s32 	%p11, %r5, 1;
	@%p11 bra 	$L__BB3_12;
	mul.wide.u32 	%rd44, %r195, 4;
	add.s64 	%rd45, %rd3, %rd44;
	mov.b32 	%r102, 0;
	st.global.u32 	[%rd45], %r102;
	add.s64 	%rd46, %rd1, %rd44;
	mov.b32 	%r103, 2147483647;
	st.global.u32 	[%rd46], %r103;
	add.s32 	%r104, %r195, %r11;
	mul.wide.s32 	%rd47, %r104, 4;
	add.s64 	%rd48, %rd4, %rd47;
	st.global.u32 	[%rd48], %r103;
	st.global.u32 	[%rd45+4], %r102;
	st.global.u32 	[%rd46+4], %r103;
	st.global.u32 	[%rd48+4], %r103;
	add.s32 	%r195, %r195, 2;
$L__BB3_12:
	setp.eq.s32 	%p12, %r7, 0;
	@%p12 bra 	$L__BB3_14;
	mul.wide.u32 	%rd49, %r195, 4;
	add.s64 	%rd50, %rd3, %rd49;
	mov.b32 	%r105, 0;
	st.global.u32 	[%rd50], %r105;
	add.s64 	%rd51, %rd1, %rd49;
	mov.b32 	%r106, 2147483647;
	st.global.u32 	[%rd51], %r106;
	add.s32 	%r107, %r195, %r11;
	mul.wide.s32 	%rd52, %r107, 4;
	add.s64 	%rd53, %rd4, %rd52;
	st.global.u32 	[%rd53], %r106;
$L__BB3_14:
	add.s32 	%r109, %r11, %r168;
	mul.wide.s32 	%rd54, %r109, 4;
	add.s64 	%rd55, %rd4, %rd54;
	mov.b32 	%r171, 0;
	st.global.u32 	[%rd55], %r171;
$L__BB3_15:
	mov.u32 	%r16, %r171;
	setp.lt.u32 	%p13, %r87, 4;
	mov.b32 	%r175, 2147483647;
	mov.b32 	%r176, -1;
	mov.b32 	%r184, 0;
	@%p13 bra 	$L__BB3_26;
	mov.b32 	%r175, 2147483647;
	mov.b32 	%r176, -1;
	mov.b32 	%r172, 0;
$L__BB3_17:
	mul.wide.u32 	%rd56, %r172, 4;
	add.s64 	%rd12, %rd3, %rd56;
	ld.global.u32 	%r117, [%rd12];
	setp.ne.s32 	%p14, %r117, 0;
	add.s64 	%rd13, %rd4, %rd56;
	@%p14 bra 	$L__BB3_19;
	ld.global.u32 	%r118, [%rd13];
	setp.gt.s32 	%p15, %r118, %r175;
	min.s32 	%r175, %r118, %r175;
	selp.b32 	%r176, %r176, %r172, %p15;
$L__BB3_19:
	ld.global.u32 	%r119, [%rd12+4];
	setp.ne.s32 	%p16, %r119, 0;
	@%p16 bra 	$L__BB3_21;
	add.s32 	%r120, %r172, 1;
	ld.global.u32 	%r121, [%rd13+4];
	setp.gt.s32 	%p17, %r121, %r175;
	min.s32 	%r175, %r121, %r175;
	selp.b32 	%r176, %r176, %r120, %p17;
$L__BB3_21:
	ld.global.u32 	%r122, [%rd12+8];
	setp.ne.s32 	%p18, %r122, 0;
	@%p18 bra 	$L__BB3_23;
	add.s32 	%r123, %r172, 2;
	ld.global.u32 	%r124, [%rd13+8];
	setp.gt.s32 	%p19, %r124, %r175;
	min.s32 	%r175, %r124, %r175;
	selp.b32 	%r176, %r176, %r123, %p19;
$L__BB3_23:
	ld.global.u32 	%r125, [%rd12+12];
	setp.ne.s32 	%p20, %r125, 0;
	@%p20 bra 	$L__BB3_25;
	add.s32 	%r126, %r172, 3;
	ld.global.u32 	%r127, [%rd13+12];
	setp.gt.s32 	%p21, %r127, %r175;
	min.s32 	%r175, %r127, %r175;
	selp.b32 	%r176, %r176, %r126, %p21;
$L__BB3_25:
	add.s32 	%r172, %r172, 4;
	setp.ne.s32 	%p22, %r172, %r8;
	mov.u32 	%r184, %r8;
	@%p22 bra 	$L__BB3_17;
$L__BB3_26:
	setp.eq.s32 	%p23, %r5, 0;
	@%p23 bra 	$L__BB3_35;
	mul.wide.u32 	%rd57, %r184, 4;
	add.s64 	%rd14, %rd3, %rd57;
	ld.global.u32 	%r128, [%rd14];
	setp.ne.s32 	%p24, %r128, 0;
	add.s64 	%rd15, %rd4, %rd57;
	@%p24 bra 	$L__BB3_29;
	ld.global.u32 	%r129, [%rd15];
	setp.gt.s32 	%p25, %r129, %r175;
	min.s32 	%r175, %r129, %r175;
	selp.b32 	%r176, %r176, %r184, %p25;
$L__BB3_29:
	setp.eq.s32 	%p26, %r5, 1;
	@%p26 bra 	$L__BB3_35;
	ld.global.u32 	%r130, [%rd14+4];
	setp.ne.s32 	%p27, %r130, 0;
	@%p27 bra 	$L__BB3_32;
	ld.global.u32 	%r131, [%rd15+4];
	setp.gt.s32 	%p28, %r131, %r175;
	min.s32 	%r175, %r131, %r175;
	add.s32 	%r132, %r184, 1;
	selp.b32 	%r176, %r176, %r132, %p28;
$L__BB3_32:
	setp.eq.s32 	%p29, %r5, 2;
	@%p29 bra 	$L__BB3_35;
	ld.global.u32 	%r133, [%rd14+8];
	setp.ne.s32 	%p30, %r133, 0;
	@%p30 bra 	$L__BB3_35;
	ld.global.u32 	%r134, [%rd15+8];
	setp.gt.s32 	%p31, %r134, %r175;
	add.s32 	%r135, %r184, 2;
	selp.b32 	%r176, %r176, %r135, %p31;
$L__BB3_35:
	setp.lt.u32 	%p32, %r87, 4;
	mul.wide.s32 	%rd58, %r176, 4;
	add.s64 	%rd59, %rd3, %rd58;
	mov.b32 	%r137, 1;
	st.global.u32 	[%rd59], %r137;
	mul.lo.s32 	%r51, %r176, %r87;
	add.s32 	%r138, %r176, %r11;
	mul.wide.s32 	%rd60, %r138, 4;
	add.s64 	%rd16, %rd4, %rd60;
	mov.b32 	%r193, 0;
	@%p32 bra 	$L__BB3_54;
	mov.b32 	%r192, 0;
$L__BB3_37:
	add.s32 	%r140, %r192, %r51;
	mul.wide.s32 	%rd61, %r140, 4;
	add.s64 	%rd17, %rd2, %rd61;
	ld.global.u32 	%r141, [%rd17];
	cvt.u64.u32 	%rd18, %r192;
	mul.wide.u32 	%rd62, %r192, 4;
	add.s64 	%rd19, %rd3, %rd62;
	ld.global.u32 	%r142, [%rd19];
	setp.ne.s32 	%p33, %r142, 0;
	setp.eq.s32 	%p34, %r141, 0;
	add.s64 	%rd20, %rd1, %rd62;
	or.pred  	%p35, %p33, %p34;
	@%p35 bra 	$L__BB3_41;
	ld.global.u32 	%r54, [%rd16];
	setp.eq.s32 	%p36, %r54, 2147483647;
	@%p36 bra 	$L__BB3_41;
	cvt.u32.u64 	%r143, %rd18;
	add.s32 	%r55, %r54, %r141;
	add.s32 	%r144, %r143, %r11;
	mul.wide.s32 	%rd63, %r144, 4;
	add.s64 	%rd21, %rd4, %rd63;
	ld.global.u32 	%r145, [%rd21];
	setp.ge.s32 	%p37, %r55, %r145;
	@%p37 bra 	$L__BB3_41;
	st.global.u32 	[%rd21], %r55;
	st.global.u32 	[%rd20], %r55;
$L__BB3_41:
	ld.global.u32 	%r146, [%rd17+4];
	ld.global.u32 	%r147, [%rd19+4];
	setp.ne.s32 	%p38, %r147, 0;
	setp.eq.s32 	%p39, %r146, 0;
	cvt.s64.s32 	%rd64, %r11;
	add.s64 	%rd65, %rd18, %rd64;
	shl.b64 	%rd66, %rd65, 2;
	add.s64 	%rd22, %rd4, %rd66;
	or.pred  	%p40, %p38, %p39;
	@%p40 bra 	$L__BB3_45;
	ld.global.u32 	%r57, [%rd16];
	setp.eq.s32 	%p41, %r57, 2147483647;
	@%p41 bra 	$L__BB3_45;
	add.s32 	%r58, %r57, %r146;
	ld.global.u32 	%r148, [%rd22+4];
	setp.ge.s32 	%p42, %r58, %r148;
	@%p42 bra 	$L__BB3_45;
	st.global.u32 	[%rd22+4], %r58;
	st.global.u32 	[%rd20+4], %r58;
$L__BB3_45:
	ld.global.u32 	%r149, [%rd17+8];
	ld.global.u32 	%r150, [%rd19+8];
	setp.ne.s32 	%p43, %r150, 0;
	setp.eq.s32 	%p44, %r149, 0;
	or.pred  	%p45, %p43, %p44;
	@%p45 bra 	$L__BB3_49;
	ld.global.u32 	%r60, [%rd16];
	setp.eq.s32 	%p46, %r60, 2147483647;
	@%p46 bra 	$L__BB3_49;
	add.s32 	%r61, %r60, %r149;
	ld.global.u32 	%r151, [%rd22+8];
	setp.ge.s32 	%p47, %r61, %r151;
	@%p47 bra 	$L__BB3_49;
	st.global.u32 	[%rd22+8], %r61;
	st.global.u32 	[%rd20+8], %r61;
$L__BB3_49:
	ld.global.u32 	%r152, [%rd17+12];
	ld.global.u32 	%r153, [%rd19+12];
	setp.ne.s32 	%p48, %r153, 0;
	setp.eq.s32 	%p49, %r152, 0;
	or.pred  	%p50, %p48, %p49;
	@%p50 bra 	$L__BB3_53;
	ld.global.u32 	%r63, [%rd16];
	setp.eq.s32 	%p51, %r63, 2147483647;
	@%p51 bra 	$L__BB3_53;
	add.s32 	%r64, %r63, %r152;
	ld.global.u32 	%r154, [%rd22+12];
	setp.ge.s32 	%p52, %r64, %r154;
	@%p52 bra 	$L__BB3_53;
	st.global.u32 	[%rd22+12], %r64;
	st.global.u32 	[%rd20+12], %r64;
$L__BB3_53:
	cvt.u32.u64 	%r155, %rd18;
	add.s32 	%r192, %r155, 4;
	setp.ne.s32 	%p53, %r192, %r8;
	mov.u32 	%r193, %r8;
	@%p53 bra 	$L__BB3_37;
$L__BB3_54:
	@%p23 bra 	$L__BB3_69;
	add.s32 	%r156, %r193, %r51;
	mul.wide.s32 	%rd67, %r156, 4;
	add.s64 	%rd23, %rd2, %rd67;
	ld.global.u32 	%r157, [%rd23];
	mul.wide.u32 	%rd68, %r193, 4;
	add.s64 	%rd24, %rd3, %rd68;
	ld.global.u32 	%r158, [%rd24];
	setp.ne.s32 	%p55, %r158, 0;
	setp.eq.s32 	%p56, %r157, 0;
	add.s64 	%rd25, %rd1, %rd68;
	or.pred  	%p57, %p55, %p56;
	@%p57 bra 	$L__BB3_59;
	ld.global.u32 	%r68, [%rd16];
	setp.eq.s32 	%p58, %r68, 2147483647;
	@%p58 bra 	$L__BB3_59;
	add.s32 	%r69, %r68, %r157;
	add.s32 	%r159, %r193, %r11;
	mul.wide.s32 	%rd69, %r159, 4;
	add.s64 	%rd26, %rd4, %rd69;
	ld.global.u32 	%r160, [%rd26];
	setp.ge.s32 	%p59, %r69, %r160;
	@%p59 bra 	$L__BB3_59;
	st.global.u32 	[%rd26], %r69;
	st.global.u32 	[%rd25], %r69;
$L__BB3_59:
	setp.eq.s32 	%p60, %r5, 1;
	@%p60 bra 	$L__BB3_69;
	ld.global.u32 	%r161, [%rd23+4];
	ld.global.u32 	%r162, [%rd24+4];
	setp.ne.s32 	%p61, %r162, 0;
	setp.eq.s32 	%p62, %r161, 0;
	cvt.s64.s32 	%rd70, %r11;
	cvt.u64.u32 	%rd71, %r193;
	add.s64 	%rd72, %rd71, %rd70;
	shl.b64 	%rd73, %rd72, 2;
	add.s64 	%rd27, %rd4, %rd73;
	or.pred  	%p63, %p61, %p62;
	@%p63 bra 	$L__BB3_64;
	ld.global.u32 	%r71, [%rd16];
	setp.eq.s32 	%p64, %r71, 2147483647;
	@%p64 bra 	$L__BB3_64;
	add.s32 	%r72, %r71, %r161;
	ld.global.u32 	%r163, [%rd27+4];
	setp.ge.s32 	%p65, %r72, %r163;
	@%p65 bra 	$L__BB3_64;
	st.global.u32 	[%rd27+4], %r72;
	st.global.u32 	[%rd25+4], %r72;
$L__BB3_64:
	setp.eq.s32 	%p66, %r5, 2;
	@%p66 bra 	$L__BB3_69;
	ld.global.u32 	%r164, [%rd23+8];
	ld.global.u32 	%r165, [%rd24+8];
	setp.ne.s32 	%p67, %r165, 0;
	setp.eq.s32 	%p68, %r164, 0;
	or.pred  	%p69, %p67, %p68;
	@%p69 bra 	$L__BB3_69;
	ld.global.u32 	%r74, [%rd16];
	setp.eq.s32 	%p70, %r74, 2147483647;
	@%p70 bra 	$L__BB3_69;
	add.s32 	%r75, %r74, %r164;
	ld.global.u32 	%r166, [%rd27+8];
	setp.ge.s32 	%p71, %r75, %r166;
	@%p71 bra 	$L__BB3_69;
	st.global.u32 	[%rd27+8], %r75;
	st.global.u32 	[%rd25+8], %r75;
$L__BB3_69:
	add.s32 	%r171, %r16, 1;
	add.s32 	%r167, %r87, -2;
	setp.ne.s32 	%p72, %r16, %r167;
	@%p72 bra 	$L__BB3_15;
	add.s32 	%r168, %r168, %r2;
	setp.lt.s32 	%p73, %r168, %r87;
	@%p73 bra 	$L__BB3_3;
	bra.uni 	$L__BB3_74;
$L__BB3_71:
	setp.eq.s32 	%p3, %r87, 1;
	@%p3 bra 	$L__BB3_72;
	bra.uni 	$L__BB3_73;
$L__BB3_72:
	mov.b32 	%r94, 0;
	st.global.u32 	[%rd3], %r94;
	mov.b32 	%r95, 2147483647;
	st.global.u32 	[%rd1], %r95;
	mul.wide.s32 	%rd34, %r168, 4;
	add.s64 	%rd35, %rd4, %rd34;
	st.global.u32 	[%rd35], %r95;
	add.s64 	%rd36, %rd35, %rd34;
	st.global.u32 	[%rd36], %r94;
	add.s32 	%r168, %r168, %r2;
	setp.lt.s32 	%p5, %r168, 1;
	@%p5 bra 	$L__BB3_72;
	bra.uni 	$L__BB3_74;
$L__BB3_73:
	mad.lo.s32 	%r92, %r168, %r87, %r168;
	mul.wide.s32 	%rd32, %r92, 4;
	add.s64 	%rd33, %rd4, %rd32;
	mov.b32 	%r93, 0;
	st.global.u32 	[%rd33], %r93;
	add.s32 	%r168, %r168, %r2;
	setp.lt.s32 	%p4, %r168, %r87;
	@%p4 bra 	$L__BB3_73;
$L__BB3_74:
	ret;

}


// ===== COMPILED SASS (sm_100) =====

	.target	sm_100

	.elftype	@"ET_EXEC"


//--------------------- .note.nv.tkinfo           --------------------------
	.section	.note.nv.tkinfo,"",@"SHT_NOTE"
	.sectionflags	@"SHF_NOTE_NV_TKINFO"
	.tkinfo
        /*0018*/ 	.word	0x00000002
        /*0030*/ 	.string	""
        /*0030*/ 	.string	"ptxas"
        /*0030*/ 	.string	"Cuda compilation tools, release 13.0, V13.0.88"
        /*0030*/ 	.string	"Build cuda_13.0.r13.0/compiler.36424714_0"
        /*0030*/ 	.string	"-arch sm_100 -m 64 "



//--------------------- .note.nv.cuinfo           --------------------------
	.section	.note.nv.cuinfo,"",@"SHT_NOTE"
	.sectionflags	@"SHF_NOTE_NV_CUINFO"
        /*0018*/ 	.short	0x0002
        /*001a*/ 	.short	0x0064
        /*001c*/ 	.short	0x0082
	.zero		2


//--------------------- .nv.info                  --------------------------
	.section	.nv.info,"",@"SHT_CUDA_INFO"
	.align	4


	//----- nvinfo : EIATTR_REGCOUNT
	.align		4
        /*0000*/ 	.byte	0x04, 0x2f
        /*0002*/ 	.short	(.L_11 - .L_10)
	.align		4
.L_10:
        /*0004*/ 	.word	index@(_Z12setup_kernelP17curandStateXORWOWm)
        /*0008*/ 	.word	0x0000001f


	//----- nvinfo : EIATTR_FRAME_SIZE
	.align		4
.L_11:
        /*000c*/ 	.byte	0x04, 0x11
        /*000e*/ 	.short	(.L_13 - .L_12)
	.align		4
.L_12:
        /*0010*/ 	.word	index@(_Z12setup_kernelP17curandStateXORWOWm)
        /*0014*/ 	.word	0x00000000


	//----- nvinfo : EIATTR_REGCOUNT
	.align		4
.L_13:
        /*0018*/ 	.byte	0x04, 0x2f
        /*001a*/ 	.short	(.L_15 - .L_14)
	.align		4
.L_14:
        /*001c*/ 	.word	index@(_Z28generate_random_graph_kerneliPiP17curandStateXORWOWS_)
        /*0020*/ 	.word	0x00000020


	//----- nvinfo : EIATTR_FRAME_SIZE
	.align		4
.L_15:
        /*0024*/ 	.byte	0x04, 0x11
        /*0026*/ 	.short	(.L_17 - .L_16)
	.align		4
.L_16:
        /*0028*/ 	.word	index@(_Z28generate_random_graph_kerneliPiP17curandStateXORWOWS_)
        /*002c*/ 	.word	0x00000000


	//----- nvinfo : EIATTR_REGCOUNT
	.align		4
.L_17:
        /*0030*/ 	.byte	0x04, 0x2f
        /*0032*/ 	.short	(.L_19 - .L_18)
	.align		4
.L_18:
        /*0034*/ 	.word	index@(_Z29print_adjacency_matrix_kerneliPi)
        /*0038*/ 	.word	0x00000018


	//----- nvinfo : EIATTR_FRAME_SIZE
	.align		4
.L_19:
        /*003c*/ 	.byte	0x04, 0x11
        /*003e*/ 	.short	(.L_21 - .L_20)
	.align		4
.L_20:
        /*0040*/ 	.word	index@(_Z29print_adjacency_matrix_kerneliPi)
        /*0044*/ 	.word	0x00000008


	//----- nvinfo : EIATTR_REGCOUNT
	.align		4
.L_21:
        /*0048*/ 	.byte	0x04, 0x2f
        /*004a*/ 	.short	(.L_23 - .L_22)
	.align		4
.L_22:
        /*004c*/ 	.word	index@(_Z15dijkstra_kerneliPiS_S_S_)
        /*0050*/ 	.word	0x00000020


	//----- nvinfo : EIATTR_FRAME_SIZE
	.align		4
.L_23:
        /*0054*/ 	.byte	0x04, 0x11
        /*0056*/ 	.short	(.L_25 - .L_24)
	.align		4
.L_24:
        /*0058*/ 	.word	index@(_Z15dijkstra_kerneliPiS_S_S_)
        /*005c*/ 	.word	0x00000000


	//----- nvinfo : EIATTR_MIN_STACK_SIZE
	.align		4
.L_25:
        /*0060*/ 	.byte	0x04, 0x12
        /*0062*/ 	.short	(.L_27 - .L_26)
	.align		4
.L_26:
        /*0064*/ 	.word	index@(_Z15dijkstra_kerneliPiS_S_S_)
        /*0068*/ 	.word	0x00000000


	//----- nvinfo : EIATTR_MIN_STACK_SIZE
	.align		4
.L_27:
        /*006c*/ 	.byte	0x04, 0x12
        /*006e*/ 	.short	(.L_29 - .L_28)
	.align		4
.L_28:
        /*0070*/ 	.word	index@(_Z29print_adjacency_matrix_kerneliPi)
        /*0074*/ 	.word	0x00000008


	//----- nvinfo : EIATTR_MIN_STACK_SIZE
	.align		4
.L_29:
        /*0078*/ 	.byte	0x04, 0x12
        /*007a*/ 	.short	(.L_31 - .L_30)
	.align		4
.L_30:
        /*007c*/ 	.word	index@(_Z28generate_random_graph_kerneliPiP17curandStateXORWOWS_)
        /*0080*/ 	.word	0x00000000


	//----- nvinfo : EIATTR_MIN_STACK_SIZE
	.align		4
.L_31:
        /*0084*/ 	.byte	0x04, 0x12
        /*0086*/ 	.short	(.L_33 - .L_32)
	.align		4
.L_32:
        /*0088*/ 	.word	index@(_Z12setup_kernelP17curandStateXORWOWm)
        /*008c*/ 	.word	0x00000000
.L_33:


//--------------------- .nv.compat                --------------------------
	.section	.nv.compat,"",@"SHT_CUDA_COMPAT_INFO"
	.align	4
        /*0000*/ 	.byte	0x02, 0x09, 0x00, 0x00, 0x02, 0x02, 0x01, 0x00, 0x02, 0x05, 0x05, 0x00, 0x03, 0x07, 0x01, 0x01
        /*0010*/ 	.byte	0x02, 0x03, 0x00, 0x00, 0x02, 0x06, 0x01, 0x00, 0x04, 0x0b, 0x08, 0x00, 0x09, 0x00, 0x00, 0x00
        /*0020*/ 	.byte	0x00, 0x00, 0x00, 0x00


//--------------------- .nv.info._Z15dijkstra_kerneliPiS_S_S_ --------------------------
	.section	.nv.info._Z15dijkstra_kerneliPiS_S_S_,"",@"SHT_CUDA_INFO"
	.sectionflags	@""
	.align	4


	//----- nvinfo : EIATTR_CUDA_API_VERSION
	.align		4
        /*0000*/ 	.byte	0x04, 0x37
        /*0002*/ 	.short	(.L_35 - .L_34)
.L_34:
        /*0004*/ 	.word	0x00000082


	//----- nvinfo : EIATTR_KPARAM_INFO
	.align		4
.L_35:
        /*0008*/ 	.byte	0x04, 0x17
        /*000a*/ 	.short	(.L_37 - .L_36)
.L_36:
        /*000c*/ 	.word	0x00000000
        /*0010*/ 	.short	0x0004
        /*0012*/ 	.short	0x0020
        /*0014*/ 	.byte	0x00, 0xf5, 0x21, 0x00


	//----- nvinfo : EIATTR_KPARAM_INFO
	.align		4
.L_37:
        /*0018*/ 	.byte	0x04, 0x17
        /*001a*/ 	.short	(.L_39 - .L_38)
.L_38:
        /*001c*/ 	.word	0x00000000
        /*0020*/ 	.short	0x0003
        /*0022*/ 	.short	0x0018
        /*0024*/ 	.byte	0x00, 0xf5, 0x21, 0x00


	//----- nvinfo : EIATTR_KPARAM_INFO
	.align		4
.L_39:
        /*0028*/ 	.byte	0x04, 0x17
        /*002a*/ 	.short	(.L_41 - .L_40)
.L_40:
        /*002c*/ 	.word	0x00000000
        /*0030*/ 	.short	0x0002
        /*0032*/ 	.short	0x0010
        /*0034*/ 	.byte	0x00, 0xf5, 0x21, 0x00


	//----- nvinfo : EIATTR_KPARAM_INFO
	.align		4
.L_41:
        /*0038*/ 	.byte	0x04, 0x17
        /*003a*/ 	.short	(.L_43 - .L_42)
.L_42:
        /*003c*/ 	.word	0x00000000
        /*0040*/ 	.short	0x0001
        /*0042*/ 	.short	0x0008
        /*0044*/ 	.byte	0x00, 0xf5, 0x21, 0x00


	//----- nvinfo : EIATTR_KPARAM_INFO
	.align		4
.L_43:
        /*0048*/ 	.byte	0x04, 0x17
        /*004a*/ 	.short	(.L_45 - .L_44)
.L_44:
        /*004c*/ 	.word	0x00000000
        /*0050*/ 	.short	0x0000
        /*0052*/ 	.short	0x0000
        /*0054*/ 	.byte	0x00, 0xf0, 0x11, 0x00


	//----- nvinfo : EIATTR_SPARSE_MMA_MASK
	.align		4
.L_45:
        /*0058*/ 	.byte	0x03, 0x50
        /*005a*/ 	.short	0x0000


	//----- nvinfo : EIATTR_MAXREG_COUNT
	.align		4
        /*005c*/ 	.byte	0x03, 0x1b
        /*005e*/ 	.short	0x00ff


	//----- nvinfo : EIATTR_MERCURY_ISA_VERSION
	.align		4
        /*0060*/ 	.byte	0x03, 0x5f
        /*0062*/ 	.short	0x0101


	//----- nvinfo : EIATTR_VRC_CTA_INIT_COUNT
	.align		4
        /*0064*/ 	.byte	0x02, 0x4a
	.zero		1
	.zero		1


	//----- nvinfo : EIATTR_EXIT_INSTR_OFFSETS
	.align		4
        /*0068*/ 	.byte	0x04, 0x1c
        /*006a*/ 	.short	(.L_47 - .L_46)


	//   ....[0]....
.L_46:
        /*006c*/ 	.word	0x00000090


	//   ....[1]....
        /*0070*/ 	.word	0x00002600


	//   ....[2]....
        /*0074*/ 	.word	0x000026a0


	//   ....[3]....
        /*0078*/ 	.word	0x00002780


	//----- nvinfo : EIATTR_CRS_STACK_SIZE
	.align		4
.L_47:
        /*007c*/ 	.byte	0x04, 0x1e
        /*007e*/ 	.short	(.L_49 - .L_48)
.L_48:
        /*0080*/ 	.word	0x00000000


	//----- nvinfo : EIATTR_CBANK_PARAM_SIZE
	.align		4
.L_49:
        /*0084*/ 	.byte	0x03, 0x19
        /*0086*/ 	.short	0x0028


	//----- nvinfo : EIATTR_PARAM_CBANK
	.align		4
        /*0088*/ 	.byte	0x04, 0x0a
        /*008a*/ 	.short	(.L_51 - .L_50)
	.align		4
.L_50:
        /*008c*/ 	.word	index@(.nv.constant0._Z15dijkstra_kerneliPiS_S_S_)
        /*0090*/ 	.short	0x0380
        /*0092*/ 	.short	0x0028


	//----- nvinfo : EIATTR_SW_WAR
	.align		4
.L_51:
        /*0094*/ 	.byte	0x04, 0x36
        /*0096*/ 	.short	(.L_53 - .L_52)
.L_52:
        /*0098*/ 	.word	0x00000008
.L_53:


//--------------------- .nv.info._Z29print_adjacency_matrix_kerneliPi --------------------------
	.section	.nv.info._Z29print_adjacency_matrix_kerneliPi,"",@"SHT_CUDA_INFO"
	.sectionflags	@""
	.align	4


	//----- nvinfo : EIATTR_CUDA_API_VERSION
	.align		4
        /*0000*/ 	.byte	0x04, 0x37
        /*0002*/ 	.short	(.L_55 - .L_54)
.L_54:
        /*0004*/ 	.word	0x00000082


	//----- nvinfo : EIATTR_KPARAM_INFO
	.align		4
.L_55:
        /*0008*/ 	.byte	0x04, 0x17
        /*000a*/ 	.short	(.L_57 - .L_56)
.L_56:
        /*000c*/ 	.word	0x00000000
        /*0010*/ 	.short	0x0001
        /*0012*/ 	.short	0x0008
        /*0014*/ 	.byte	0x00, 0xf5, 0x21, 0x00


	//----- nvinfo : EIATTR_KPARAM_INFO
	.align		4
.L_57:
        /*0018*/ 	.byte	0x04, 0x17
        /*001a*/ 	.short	(.L_59 - .L_58)
.L_58:
        /*001c*/ 	.word	0x00000000
        /*0020*/ 	.short	0x0000
        /*0022*/ 	.short	0x0000
        /*0024*/ 	.byte	0x00, 0xf0, 0x11, 0x00


	//----- nvinfo : EIATTR_SPARSE_MMA_MASK
	.align		4
.L_59:
        /*0028*/ 	.byte	0x03, 0x50
        /*002a*/ 	.short	0x0000


	//----- nvinfo : EIATTR_MAXREG_COUNT
	.align		4
        /*002c*/ 	.byte	0x03, 0x1b
        /*002e*/ 	.short	0x00ff


	//----- nvinfo : EIATTR_EXTERNS
	.align		4
        /*0030*/ 	.byte	0x04, 0x0f
        /*0032*/ 	.short	(.L_61 - .L_60)


	//   ....[0]....
	.align		4
.L_60:
        /*0034*/ 	.word	index@(vprintf)


	//----- nvinfo : EIATTR_MERCURY_ISA_VERSION
	.align		4
.L_61:
        /*0038*/ 	.byte	0x03, 0x5f
        /*003a*/ 	.short	0x0101


	//----- nvinfo : EIATTR_VRC_CTA_INIT_COUNT
	.align		4
        /*003c*/ 	.byte	0x02, 0x4a
	.zero		1
	.zero		1


	//----- nvinfo : EIATTR_SYSCALL_OFFSETS
	.align		4
        /*0040*/ 	.byte	0x04, 0x46
        /*0042*/ 	.short	(.L_63 - .L_62)


	//   ....[0]....
.L_62:
        /*0044*/ 	.word	0x00000200


	//----- nvinfo : EIATTR_EXIT_INSTR_OFFSETS
	.align		4
.L_63:
        /*0048*/ 	.byte	0x04, 0x1c
        /*004a*/ 	.short	(.L_65 - .L_64)


	//   ....[0]....
.L_64:
        /*004c*/ 	.word	0x000000c0


	//   ....[1]....
        /*0050*/ 	.word	0x00000230


	//----- nvinfo : EIATTR_CRS_STACK_SIZE
	.align		4
.L_65:
        /*0054*/ 	.byte	0x04, 0x1e
        /*0056*/ 	.short	(.L_67 - .L_66)
.L_66:
        /*0058*/ 	.word	0x00000000


	//----- nvinfo : EIATTR_CBANK_PARAM_SIZE
	.align		4
.L_67:
        /*005c*/ 	.byte	0x03, 0x19
        /*005e*/ 	.short	0x0010


	//----- nvinfo : EIATTR_PARAM_CBANK
	.align		4
        /*0060*/ 	.byte	0x04, 0x0a
        /*0062*/ 	.short	(.L_69 - .L_68)
	.align		4
.L_68:
        /*0064*/ 	.word	index@(.nv.constant0._Z29print_adjacency_matrix_kerneliPi)
        /*0068*/ 	.short	0x0380
        /*006a*/ 	.short	0x0010


	//----- nvinfo : EIATTR_SW_WAR
	.align		4
.L_69:
        /*006c*/ 	.byte	0x04, 0x36
        /*006e*/ 	.short	(.L_71 - .L_70)
.L_70:
        /*0070*/ 	.word	0x00000008
.L_71:


//--------------------- .nv.info._Z28generate_random_graph_kerneliPiP17curandStateXORWOWS_ --------------------------
	.section	.nv.info._Z28generate_random_graph_kerneliPiP17curandStateXORWOWS_,"",@"SHT_CUDA_INFO"
	.sectionflags	@""
	.align	4


	//----- nvinfo : EIATTR_CUDA_API_VERSION
	.align		4
        /*0000*/ 	.byte	0x04, 0x37
        /*0002*/ 	.short	(.L_73 - .L_72)
.L_72:
        /*0004*/ 	.word	0x00000082


	//----- nvinfo : EIATTR_KPARAM_INFO
	.align		4
.L_73:
        /*0008*/ 	.byte	0x04, 0x17
        /*000a*/ 	.short	(.L_75 - .L_74)
.L_74:
        /*000c*/ 	.word	0x00000000
        /*0010*/ 	.short	0x0003
        /*0012*/ 	.short	0x0018
        /*0014*/ 	.byte	0x00, 0xf5, 0x21, 0x00


	//----- nvinfo : EIATTR_KPARAM_INFO
	.align		4
.L_75:
        /*0018*/ 	.byte	0x04, 0x17
        /*001a*/ 	.short	(.L_77 - .L_76)
.L_76:
        /*001c*/ 	.word	0x00000000
        /*0020*/ 	.short	0x0002
        /*0022*/ 	.short	0x0010
        /*0024*/ 	.byte	0x00, 0xf5, 0x21, 0x00


	//----- nvinfo : EIATTR_KPARAM_INFO
	.align		4
.L_77:
        /*0028*/ 	.byte	0x04, 0x17
        /*002a*/ 	.short	(.L_79 - .L_78)
.L_78:
        /*002c*/ 	.word	0x00000000
        /*0030*/ 	.short	0x0001
        /*0032*/ 	.short	0x0008
        /*0034*/ 	.byte	0x00, 0xf5, 0x21, 0x00


	//----- nvinfo : EIATTR_KPARAM_INFO
	.align		4
.L_79:
        /*0038*/ 	.byte	0x04, 0x17
        /*003a*/ 	.short	(.L_81 - .L_80)
.L_80:
        /*003c*/ 	.word	0x00000000
        /*0040*/ 	.short	0x0000
        /*0042*/ 	.short	0x0000
        /*0044*/ 	.byte	0x00, 0xf0, 0x11, 0x00


	//----- nvinfo : EIATTR_SPARSE_MMA_MASK
	.align		4
.L_81:
        /*0048*/ 	.byte	0x03, 0x50
        /*004a*/ 	.short	0x0000


	//----- nvinfo : EIATTR_MAXREG_COUNT
	.align		4
        /*004c*/ 	.byte	0x03, 0x1b
        /*004e*/ 	.short	0x00ff


	//----- nvinfo : EIATTR_MERCURY_ISA_VERSION
	.align		4
        /*0050*/ 	.byte	0x03, 0x5f
        /*0052*/ 	.short	0x0101


	//----- nvinfo : EIATTR_VRC_CTA_INIT_COUNT
	.align		4
        /*0054*/ 	.byte	0x02, 0x4a
	.zero		1
	.zero		1


	//----- nvinfo : EIATTR_EXIT_INSTR_OFFSETS
	.align		4
        /*0058*/ 	.byte	0x04, 0x1c
        /*005a*/ 	.short	(.L_83 - .L_82)


	//   ....[0]....
.L_82:
        /*005c*/ 	.word	0x00000090


	//   ....[1]....
        /*0060*/ 	.word	0x00001680


	//   ....[2]....
        /*0064*/ 	.word	0x00001930


	//   ....[3]....
        /*0068*/ 	.word	0x00001a60


	//----- nvinfo : EIATTR_CRS_STACK_SIZE
	.align		4
.L_83:
        /*006c*/ 	.byte	0x04, 0x1e
        /*006e*/ 	.short	(.L_85 - .L_84)
.L_84:
        /*0070*/ 	.word	0x00000000


	//----- nvinfo : EIATTR_CBANK_PARAM_SIZE
	.align		4
.L_85:
        /*0074*/ 	.byte	0x03, 0x19
        /*0076*/ 	.short	0x0020


	//----- nvinfo : EIATTR_PARAM_CBANK
	.align		4
        /*0078*/ 	.byte	0x04, 0x0a
        /*007a*/ 	.short	(.L_87 - .L_86)
	.align		4
.L_86:
        /*007c*/ 	.word	index@(.nv.constant0._Z28generate_random_graph_kerneliPiP17curandStateXORWOWS_)
        /*0080*/ 	.short	0x0380
        /*0082*/ 	.short	0x0020


	//----- nvinfo : EIATTR_SW_WAR
	.align		4
.L_87:
        /*0084*/ 	.byte	0x04, 0x36
        /*0086*/ 	.short	(.L_89 - .L_88)
.L_88:
        /*0088*/ 	.word	0x00000008
.L_89:


//--------------------- .nv.info._Z12setup_kernelP17curandStateXORWOWm --------------------------
	.section	.nv.info._Z12setup_kernelP17curandStateXORWOWm,"",@"SHT_CUDA_INFO"
	.sectionflags	@""
	.align	4


	//----- nvinfo : EIATTR_CUDA_API_VERSION
	.align		4
        /*0000*/ 	.byte	0x04, 0x37
        /*0002*/ 	.short	(.L_91 - .L_90)
.L_90:
        /*0004*/ 	.word	0x00000082


	//----- nvinfo : EIATTR_KPARAM_INFO
	.align		4
.L_91:
        /*0008*/ 	.byte	0x04, 0x17
        /*000a*/ 	.short	(.L_93 - .L_92)
.L_92:
        /*000c*/ 	.word	0x00000000
        /*0010*/ 	.short	0x0001
        /*0012*/ 	.short	0x0008
        /*0014*/ 	.byte	0x00, 0xf0, 0x21, 0x00


	//----- nvinfo : EIATTR_KPARAM_INFO
	.align		4
.L_93:
        /*0018*/ 	.byte	0x04, 0x17
        /*001a*/ 	.short	(.L_95 - .L_94)
.L_94:
        /*001c*/ 	.word	0x00000000
        /*0020*/ 	.short	0x0000
        /*0022*/ 	.short	0x0000
        /*0024*/ 	.byte	0x00, 0xf5, 0x21, 0x00


	//----- nvinfo : EIATTR_SPARSE_MMA_MASK
	.align		4
.L_95:
        /*0028*/ 	.byte	0x03, 0x50
        /*002a*/ 	.short	0x0000


	//----- nvinfo : EIATTR_MAXREG_COUNT
	.align		4
        /*002c*/ 	.byte	0x03, 0x1b
        /*002e*/ 	.short	0x00ff


	//----- nvinfo : EIATTR_MERCURY_ISA_VERSION
	.align		4
        /*0030*/ 	.byte	0x03, 0x5f
        /*0032*/ 	.short	0x0101


	//----- nvinfo : EIATTR_VRC_CTA_INIT_COUNT
	.align		4
        /*0034*/ 	.byte	0x02, 0x4a
	.zero		1
	.zero		1


	//----- nvinfo : EIATTR_EXIT_INSTR_OFFSETS
	.align		4
        /*0038*/ 	.byte	0x04, 0x1c
        /*003a*/ 	.short	(.L_97 - .L_96)


	//   ....[0]....
.L_96:
        /*003c*/ 	.word	0x00000ed0


	//----- nvinfo : EIATTR_CRS_STACK_SIZE
	.align		4
.L_97:
        /*0040*/ 	.byte	0x04, 0x1e
        /*0042*/ 	.short	(.L_99 - .L_98)
.L_98:
        /*0044*/ 	.word	0x00000000


	//----- nvinfo : EIATTR_CBANK_PARAM_SIZE
	.align		4
.L_99:
        /*0048*/ 	.byte	0x03, 0x19
        /*004a*/ 	.short	0x0010


	//----- nvinfo : EIATTR_PARAM_CBANK
	.align		4
        /*004c*/ 	.byte	0x04, 0x0a
        /*004e*/ 	.short	(.L_101 - .L_100)
	.align		4
.L_100:
        /*0050*/ 	.word	index@(.nv.constant0._Z12setup_kernelP17curandStateXORWOWm)
        /*0054*/ 	.short	0x0380
        /*0056*/ 	.short	0x0010


	//----- nvinfo : EIATTR_SW_WAR
	.align		4
.L_101:
        /*0058*/ 	.byte	0x04, 0x36
        /*005a*/ 	.short	(.L_103 - .L_102)
.L_102:
        /*005c*/ 	.word	0x00000008
.L_103:


//--------------------- .nv.callgraph             --------------------------
	.section	.nv.callgraph,"",@"SHT_CUDA_CALLGRAPH"
	.align	4
	.sectionentsize	8
	.align		4
        /*0000*/ 	.word	0x00000000
	.align		4
        /*0004*/ 	.word	0xffffffff
	.align		4
        /*0008*/ 	.word	index@(_Z29print_adjacency_matrix_kerneliPi)
	.align		4
        /*000c*/ 	.word	index@(vprintf)
	.align		4
        /*0010*/ 	.word	0x00000000
	.align		4
        /*0014*/ 	.word	0xfffffffe
	.align		4
        /*0018*/ 	.word	0x00000000
	.align		4
        /*001c*/ 	.word	0xfffffffd
	.align		4
        /*0020*/ 	.word	0x00000000
	.align		4
        /*0024*/ 	.word	0xfffffffc


//--------------------- .nv.constant4             --------------------------
	.section	.nv.constant4,"a",@progbits
	.align	8
	.align		8
.nv.constant4:
        /*0000*/ 	.dword	precalc_xorwow_matrix
	.align		8
        /*0008*/ 	.dword	precalc_xorwow_offset_matrix
	.align		8
        /*0010*/ 	.dword	mrg32k3aM1
	.align		8
        /*0018*/ 	.dword	mrg32k3aM2
	.align		8
        /*0020*/ 	.dword	mrg32k3aM1SubSeq
	.align		8
        /*0028*/ 	.dword	mrg32k3aM2SubSeq
	.align		8
        /*0030*/ 	.dword	mrg32k3aM1Seq
	.align		8
        /*0038*/ 	.dword	mrg32k3aM2Seq
	.align		8
        /*0040*/ 	.dword	$str
	.align		8
        /*0048*/ 	.dword	vprintf


//--------------------- .nv.constant3             --------------------------
	.section	.nv.constant3,"a",@progbits
	.align	8
.nv.constant3:
	.type		__cr_lgamma_table,@object
	.size		__cr_lgamma_table,(.L_8 - __cr_lgamma_table)
__cr_lgamma_table:
        /*0000*/ 	.byte	0x00, 0x00, 0x00, 0x00, 0x00, 0x00, 0x00, 0x00, 0x00, 0x00, 0x00, 0x00, 0x00, 0x00, 0x00, 0x00
        /*0010*/ 	.byte	0xef, 0x39, 0xfa, 0xfe, 0x42, 0x2e, 0xe6, 0x3f, 0x02, 0x20, 0x2a, 0xfa, 0x0b, 0xab, 0xfc, 0x3f
        /*0020*/ 	.byte	0xf9, 0x2c, 0x92, 0x7c, 0xa7, 0x6c, 0x09, 0x40, 0xc9, 0x79, 0x44, 0x3c, 0x64, 0x26, 0x13, 0x40
        /*0030*/ 	.byte	0xca, 0x01, 0xcf, 0x3a, 0x27, 0x51, 0x1a, 0x40, 0x30, 0xcc, 0x2d, 0xf3, 0xe1, 0x0c, 0x21, 0x40
        /*0040*/ 	.byte	0x0d, 0xb7, 0xfc, 0x82, 0x8e, 0x35, 0x25, 0x40
.L_8:


//--------------------- .text._Z15dijkstra_kerneliPiS_S_S_ --------------------------
	.section	.text._Z15dijkstra_kerneliPiS_S_S_,"ax",@progbits
	.align	128
        .global         _Z15dijkstra_kerneliPiS_S_S_
        .type           _Z15dijkstra_kerneliPiS_S_S_,@function
        .size           _Z15dijkstra_kerneliPiS_S_S_,(.L_x_77 - _Z15dijkstra_kerneliPiS_S_S_)
        .other          _Z15dijkstra_kerneliPiS_S_S_,@"STO_CUDA_ENTRY STV_DEFAULT"
_Z15dijkstra_kerneliPiS_S_S_:
.text._Z15dijkstra_kerneliPiS_S_S_:
[----:B------:R-:W-:Y:S01]  /*0000*/  LDC R1, c[0x0][0x37c] ;  /* 0x0000df00ff017b82 */ /* 0x000fe20000000800 */
[----:B------:R-:W0:Y:S07]  /*0010*/  S2R R4, SR_TID.X ;  /* 0x0000000000047919 */ /* 0x000e2e0000002100 */
[----:B------:R-:W0:Y:S08]  /*0020*/  S2UR UR4, SR_CTAID.X ;  /* 0x00000000000479c3 */ /* 0x000e300000002500 */
[----:B------:R-:W0:Y:S01]  /*0030*/  LDC R3, c[0x0][0x360] ;  /* 0x0000d800ff037b82 */ /* 0x000e220000000800 */
[----:B------:R-:W1:Y:S07]  /*0040*/  LDCU UR5, c[0x0][0x370] ;  /* 0x00006e00ff0577ac */ /* 0x000e6e0008000800 */
[----:B------:R-:W2:Y:S01]  /*0050*/  LDC R11, c[0x0][0x380] ;  /* 0x0000e000ff0b7b82 */ /* 0x000ea20000000800 */
[----:B0-----:R-:W-:-:S02]  /*0060*/  IMAD R4, R3, UR4, R4 ;  /* 0x0000000403047c24 */ /* 0x001fc4000f8e0204 */
[----:B-1----:R-:W-:-:S03]  /*0070*/  IMAD R3, R3, UR5, RZ ;  /* 0x0000000503037c24 */ /* 0x002fc6000f8e02ff */
[----:B--2---:R-:W-:-:S13]  /*0080*/  ISETP.GE.AND P0, PT, R4, R11, PT ;  /* 0x0000000b0400720c */ /* 0x004fda0003f06270 */
[----:B------:R-:W-:Y:S05]  /*0090*/  @P0 EXIT ;  /* 0x000000000000094d */ /* 0x000fea0003800000 */
[----:B------:R-:W-:Y:S01]  /*00a0*/  ISETP.GE.AND P0, PT, R11, 0x2, PT ;  /* 0x000000020b00780c */ /* 0x000fe20003f06270 */
[----:B------:R-:W0:-:S12]  /*00b0*/  LDCU.64 UR10, c[0x0][0x358] ;  /* 0x00006b00ff0a77ac */ /* 0x000e180008000a00 */
[----:B------:R-:W-:Y:S05]  /*00c0*/  @!P0 BRA `(.L_x_0) ;  /* 0x0000002400508947 */ /* 0x000fea0003800000 */
[----:B------:R-:W1:Y:S01]  /*00d0*/  LDCU.64 UR8, c[0x0][0x390] ;  /* 0x00007200ff0877ac */ /* 0x000e620008000a00 */
[C---:B------:R-:W-:Y:S02]  /*00e0*/  LOP3.LUT R5, R11.reuse, 0x7, RZ, 0xc0, !PT ;  /* 0x000000070b057812 */ /* 0x040fe400078ec0ff */
[C---:B------:R-:W-:Y:S02]  /*00f0*/  LOP3.LUT R6, R11.reuse, 0x7ffffff8, RZ, 0xc0, !PT ;  /* 0x7ffffff80b067812 */ /* 0x040fe400078ec0ff */
[----:B------:R-:W-:Y:S01]  /*0100*/  LOP3.LUT R7, R11, 0x3, RZ, 0xc0, !PT ;  /* 0x000000030b077812 */ /* 0x000fe200078ec0ff */
[----:B------:R-:W-:Y:S01]  /*0110*/  VIADD R0, R5, 0xffffffff ;  /* 0xffffffff05007836 */ /* 0x000fe20000000000 */
[----:B------:R-:W-:Y:S01]  /*0120*/  LOP3.LUT R8, R11, 0x7ffffffc, RZ, 0xc0, !PT ;  /* 0x7ffffffc0b087812 */ /* 0x000fe200078ec0ff */
[----:B------:R-:W-:-:S03]  /*0130*/  IMAD.MOV R9, RZ, RZ, -R6 ;  /* 0x000000ffff097224 */ /* 0x000fc600078e0a06 */
[----:B------:R-:W-:Y:S01]  /*0140*/  ISETP.GE.U32.AND P1, PT, R0, 0x3, PT ;  /* 0x000000030000780c */ /* 0x000fe20003f26070 */
[----:B-1----:R-:W-:-:S04]  /*0150*/  UIADD3 UR8, UP0, UPT, UR8, 0x10, URZ ;  /* 0x0000001008087890 */ /* 0x002fc8000ff1e0ff */
[----:B------:R-:W-:-:S12]  /*0160*/  UIADD3.X UR9, UPT, UPT, URZ, UR9, URZ, UP0, !UPT ;  /* 0x00000009ff097290 */ /* 0x000fd800087fe4ff */
.L_x_31:
[----:B------:R-:W1:Y:S01]  /*0170*/  LDC R13, c[0x0][0x380] ;  /* 0x0000e000ff0d7b82 */ /* 0x000e620000000800 */
[----:B------:R-:W-:Y:S01]  /*0180*/  IMAD.MOV.U32 R0, RZ, RZ, RZ ;  /* 0x000000ffff007224 */ /* 0x000fe200078e00ff */
[----:B-1----:R-:W-:Y:S01]  /*0190*/  ISETP.GE.U32.AND P0, PT, R13, 0x8, PT ;  /* 0x000000080d00780c */ /* 0x002fe20003f06070 */
[----:B------:R-:W-:-:S12]  /*01a0*/  IMAD R25, R4, R13, RZ ;  /* 0x0000000d04197224 */ /* 0x000fd800078e02ff */
[----:B------:R-:W-:Y:S05]  /*01b0*/  @!P0 BRA `(.L_x_1) ;  /* 0x0000000000d48947 */ /* 0x000fea0003800000 */
[----:B------:R-:W1:Y:S01]  /*01c0*/  LDCU.64 UR6, c[0x0][0x3a0] ;  /* 0x00007400ff0677ac */ /* 0x000e620008000a00 */
[----:B------:R-:W-:Y:S02]  /*01d0*/  IMAD.MOV.U32 R19, RZ, RZ, R25 ;  /* 0x000000ffff137224 */ /* 0x000fe400078e0019 */
[----:B------:R-:W-:Y:S01]  /*01e0*/  IMAD.MOV.U32 R0, RZ, RZ, R9 ;  /* 0x000000ffff007224 */ /* 0x000fe200078e0009 */
[----:B------:R-:W2:Y:S01]  /*01f0*/  LDCU.64 UR4, c[0x0][0x398] ;  /* 0x00007300ff0477ac */ /* 0x000ea20008000a00 */
[----:B-1----:R-:W-:Y:S02]  /*0200*/  UIADD3 UR6, UP0, UPT, UR6, 0x10, URZ ;  /* 0x0000001006067890 */ /* 0x002fe4000ff1e0ff */
[----:B--2---:R-:W-:Y:S02]  /*0210*/  UIADD3 UR4, UP1, UPT, UR4, 0x10, URZ ;  /* 0x0000001004047890 */ /* 0x004fe4000ff3e0ff */
[----:B------:R-:W-:Y:S02]  /*0220*/  UIADD3.X UR7, UPT, UPT, URZ, UR7, URZ, UP0, !UPT ;  /* 0x00000007ff077290 */ /* 0x000fe400087fe4ff */
[----:B------:R-:W-:Y:S01]  /*0230*/  IMAD.U32 R12, RZ, RZ, UR6 ;  /* 0x00000006ff0c7e24 */ /* 0x000fe2000f8e00ff */
[----:B------:R-:W-:Y:S01]  /*0240*/  UIADD3.X UR5, UPT, UPT, URZ, UR5, URZ, UP1, !UPT ;  /* 0x00000005ff057290 */ /* 0x000fe20008ffe4ff */
[----:B------:R-:W-:-:S02]  /*0250*/  IMAD.U32 R2, RZ, RZ, UR4 ;  /* 0x00000004ff027e24 */ /* 0x000fc4000f8e00ff */
[----:B------:R-:W-:-:S03]  /*0260*/  IMAD.U32 R23, RZ, RZ, UR7 ;  /* 0x00000007ff177e24 */ /* 0x000fc6000f8e00ff */
[----:B------:R-:W-:-:S07]  /*0270*/  IMAD.U32 R21, RZ, RZ, UR5 ;  /* 0x00000005ff157e24 */ /* 0x000fce000f8e00ff */
.L_x_2:
[----:B-1----:R-:W-:Y:S02]  /*0280*/  IMAD.U32 R10, RZ, RZ, UR8 ;  /* 0x00000008ff0a7e24 */ /* 0x002fe4000f8e00ff */
[----:B------:R-:W-:Y:S02]  /*0290*/  IMAD.U32 R11, RZ, RZ, UR9 ;  /* 0x00000009ff0b7e24 */ /* 0x000fe4000f8e00ff */
[----:B------:R-:W-:Y:S02]  /*02a0*/  IMAD.MOV.U32 R14, RZ, RZ, R12 ;  /* 0x000000ffff0e7224 */ /* 0x000fe400078e000c */
[----:B------:R-:W-:Y:S02]  /*02b0*/  IMAD.MOV.U32 R15, RZ, RZ, R23 ;  /* 0x000000ffff0f7224 */ /* 0x000fe400078e0017 */
[----:B------:R-:W-:Y:S01]  /*02c0*/  IMAD.MOV.U32 R27, RZ, RZ, 0x7fffffff ;  /* 0x7fffffffff1b7424 */ /* 0x000fe200078e00ff */
[----:B------:R-:W-:Y:S01]  /*02d0*/  IADD3 R12, P2, PT, R14, 0x20, RZ ;  /* 0x000000200e0c7810 */ /* 0x000fe20007f5e0ff */
[----:B------:R-:W-:Y:S01]  /*02e0*/  IMAD.MOV.U32 R16, RZ, RZ, R2 ;  /* 0x000000ffff107224 */ /* 0x000fe200078e0002 */
[----:B0-----:R1:W-:Y:S01]  /*02f0*/  STG.E desc[UR10][R14.64+-0x10], RZ ;  /* 0xfffff0ff0e007986 */ /* 0x0013e2000c10190a */
[----:B------:R-:W-:-:S02]  /*0300*/  IMAD.MOV.U32 R17, RZ, RZ, R21 ;  /* 0x000000ffff117224 */ /* 0x000fc400078e0015 */
[C---:B------:R-:W-:Y:S01]  /*0310*/  IMAD.WIDE R10, R19.reuse, 0x4, R10 ;  /* 0x00000004130a7825 */ /* 0x040fe200078e020a */
[----:B------:R-:W-:Y:S02]  /*0320*/  IADD3 R2, P3, PT, R16, 0x20, RZ ;  /* 0x0000002010027810 */ /* 0x000fe40007f7e0ff */
[----:B------:R1:W-:Y:S01]  /*0330*/  STG.E desc[UR10][R16.64+-0x10], R27 ;  /* 0xfffff01b10007986 */ /* 0x0003e2000c10190a */
[----:B------:R-:W-:Y:S02]  /*0340*/  VIADD R0, R0, 0x8 ;  /* 0x0000000800007836 */ /* 0x000fe40000000000 */
[----:B------:R-:W-:Y:S01]  /*0350*/  IMAD.X R23, RZ, RZ, R15, P2 ;  /* 0x000000ffff177224 */ /* 0x000fe200010e060f */
[----:B------:R1:W-:Y:S01]  /*0360*/  STG.E desc[UR10][R10.64+-0x10], R27 ;  /* 0xfffff01b0a007986 */ /* 0x0003e2000c10190a */
[----:B------:R-:W-:Y:S01]  /*0370*/  IMAD.X R21, RZ, RZ, R17, P3 ;  /* 0x000000ffff157224 */ /* 0x000fe200018e0611 */
[----:B------:R-:W-:Y:S01]  /*0380*/  ISETP.NE.AND P0, PT, R0, RZ, PT ;  /* 0x000000ff0000720c */ /* 0x000fe20003f05270 */
[----:B------:R-:W-:Y:S01]  /*0390*/  VIADD R19, R19, 0x8 ;  /* 0x0000000813137836 */ /* 0x000fe20000000000 */
[----:B------:R1:W-:Y:S04]  /*03a0*/  STG.E desc[UR10][R14.64+-0xc], RZ ;  /* 0xfffff4ff0e007986 */ /* 0x0003e8000c10190a */
[----:B------:R1:W-:Y:S04]  /*03b0*/  STG.E desc[UR10][R16.64+-0xc], R27 ;  /* 0xfffff41b10007986 */ /* 0x0003e8000c10190a */
[----:B------:R1:W-:Y:S04]  /*03c0*/  STG.E desc[UR10][R10.64+-0xc], R27 ;  /* 0xfffff41b0a007986 */ /* 0x0003e8000c10190a */
        /* <DEDUP_REMOVED lines=17> */
[----:B------:R1:W-:Y:S01]  /*04e0*/  STG.E desc[UR10][R10.64+0xc], R27 ;  /* 0x00000c1b0a007986 */ /* 0x0003e2000c10190a */
[----:B------:R-:W-:Y:S05]  /*04f0*/  @P0 BRA `(.L_x_2) ;  /* 0xfffffffc00600947 */ /* 0x000fea000383ffff */
[----:B------:R-:W-:-:S07]  /*0500*/  IMAD.MOV.U32 R0, RZ, RZ, R6 ;  /* 0x000000ffff007224 */ /* 0x000fce00078e0006 */
.L_x_1:
[----:B------:R-:W-:-:S13]  /*0510*/  ISETP.NE.AND P0, PT, R5, RZ, PT ;  /* 0x000000ff0500720c */ /* 0x000fda0003f05270 */
[----:B------:R-:W-:Y:S05]  /*0520*/  @!P0 BRA `(.L_x_3) ;  /* 0x0000000000d88947 */ /* 0x000fea0003800000 */
[----:B------:R-:W-:Y:S01]  /*0530*/  ISETP.NE.AND P0, PT, R7, RZ, PT ;  /* 0x000000ff0700720c */ /* 0x000fe20003f05270 */
[----:B------:R-:W-:-:S12]  /*0540*/  @!P1 BRA `(.L_x_4) ;  /* 0x0000000000549947 */ /* 0x000fd80003800000 */
[----:B-1----:R-:W1:Y:S01]  /*0550*/  LDC.64 R14, c[0x0][0x3a0] ;  /* 0x0000e800ff0e7b82 */ /* 0x002e620000000a00 */
[----:B------:R-:W-:Y:S02]  /*0560*/  IMAD.IADD R19, R25, 0x1, R0 ;  /* 0x0000000119137824 */ /* 0x000fe400078e0200 */
[----:B------:R-:W-:-:S05]  /*0570*/  IMAD.MOV.U32 R21, RZ, RZ, 0x7fffffff ;  /* 0x7fffffffff157424 */ /* 0x000fca00078e00ff */
[----:B------:R-:W2:Y:S08]  /*0580*/  LDC.64 R16, c[0x0][0x398] ;  /* 0x0000e600ff107b82 */ /* 0x000eb00000000a00 */
[----:B------:R-:W3:Y:S01]  /*0590*/  LDC.64 R10, c[0x0][0x390] ;  /* 0x0000e400ff0a7b82 */ /* 0x000ee20000000a00 */
[----:B-1----:R-:W-:-:S05]  /*05a0*/  IMAD.WIDE.U32 R14, R0, 0x4, R14 ;  /* 0x00000004000e7825 */ /* 0x002fca00078e000e */
[----:B0-----:R4:W-:Y:S01]  /*05b0*/  STG.E desc[UR10][R14.64], RZ ;  /* 0x000000ff0e007986 */ /* 0x0019e2000c10190a */
[----:B--2---:R-:W-:-:S04]  /*05c0*/  IMAD.WIDE.U32 R16, R0, 0x4, R16 ;  /* 0x0000000400107825 */ /* 0x004fc800078e0010 */
[----:B------:R-:W-:Y:S01]  /*05d0*/  VIADD R0, R0, 0x4 ;  /* 0x0000000400007836 */ /* 0x000fe20000000000 */
[----:B------:R4:W-:Y:S01]  /*05e0*/  STG.E desc[UR10][R16.64], R21 ;  /* 0x0000001510007986 */ /* 0x0009e2000c10190a */
[----:B---3--:R-:W-:-:S05]  /*05f0*/  IMAD.WIDE R10, R19, 0x4, R10 ;  /* 0x00000004130a7825 */ /* 0x008fca00078e020a */
        /* <DEDUP_REMOVED lines=9> */
[----:B------:R4:W-:Y:S02]  /*0690*/  STG.E desc[UR10][R10.64+0xc], R21 ;  /* 0x00000c150a007986 */ /* 0x0009e4000c10190a */
.L_x_4:
[----:B------:R-:W-:Y:S05]  /*06a0*/  @!P0 BRA `(.L_x_3) ;  /* 0x0000000000788947 */ /* 0x000fea0003800000 */
[----:B------:R-:W-:Y:S02]  /*06b0*/  ISETP.NE.AND P0, PT, R7, 0x1, PT ;  /* 0x000000010700780c */ /* 0x000fe40003f05270 */
[----:B------:R-:W-:-:S11]  /*06c0*/  LOP3.LUT P2, RZ, R13, 0x1, RZ, 0xc0, !PT ;  /* 0x000000010dff7812 */ /* 0x000fd6000784c0ff */
[----:B------:R-:W-:Y:S05]  /*06d0*/  @!P0 BRA `(.L_x_5) ;  /* 0x00000000003c8947 */ /* 0x000fea0003800000 */
[----:B------:R-:W2:Y:S01]  /*06e0*/  LDC.64 R12, c[0x0][0x3a0] ;  /* 0x0000e800ff0c7b82 */ /* 0x000ea20000000a00 */
[----:B------:R-:W-:Y:S02]  /*06f0*/  IMAD.IADD R19, R25, 0x1, R0 ;  /* 0x0000000119137824 */ /* 0x000fe400078e0200 */
[----:B-1--4-:R-:W-:-:S05]  /*0700*/  IMAD.MOV.U32 R17, RZ, RZ, 0x7fffffff ;  /* 0x7fffffffff117424 */ /* 0x012fca00078e00ff */
[----:B------:R-:W1:Y:S08]  /*0710*/  LDC.64 R14, c[0x0][0x398] ;  /* 0x0000e600ff0e7b82 */ /* 0x000e700000000a00 */
[----:B------:R-:W3:Y:S01]  /*0720*/  LDC.64 R10, c[0x0][0x390] ;  /* 0x0000e400ff0a7b82 */ /* 0x000ee20000000a00 */
[----:B--2---:R-:W-:-:S05]  /*0730*/  IMAD.WIDE.U32 R12, R0, 0x4, R12 ;  /* 0x00000004000c7825 */ /* 0x004fca00078e000c */
[----:B0-----:R2:W-:Y:S01]  /*0740*/  STG.E desc[UR10][R12.64], RZ ;  /* 0x000000ff0c007986 */ /* 0x0015e2000c10190a */
[----:B-1----:R-:W-:-:S04]  /*0750*/  IMAD.WIDE.U32 R14, R0, 0x4, R14 ;  /* 0x00000004000e7825 */ /* 0x002fc800078e000e */
[----:B------:R-:W-:Y:S01]  /*0760*/  VIADD R0, R0, 0x2 ;  /* 0x0000000200007836 */ /* 0x000fe20000000000 */
[----:B------:R2:W-:Y:S01]  /*0770*/  STG.E desc[UR10][R14.64], R17 ;  /* 0x000000110e007986 */ /* 0x0005e2000c10190a */
[----:B---3--:R-:W-:-:S05]  /*0780*/  IMAD.WIDE R10, R19, 0x4, R10 ;  /* 0x00000004130a7825 */ /* 0x008fca00078e020a */
[----:B------:R2:W-:Y:S04]  /*0790*/  STG.E desc[UR10][R10.64], R17 ;  /* 0x000000110a007986 */ /* 0x0005e8000c10190a */
[----:B------:R2:W-:Y:S04]  /*07a0*/  STG.E desc[UR10][R12.64+0x4], RZ ;  /* 0x000004ff0c007986 */ /* 0x0005e8000c10190a */
[----:B------:R2:W-:Y:S04]  /*07b0*/  STG.E desc[UR10][R14.64+0x4], R17 ;  /* 0x000004110e007986 */ /* 0x0005e8000c10190a */
[----:B------:R2:W-:Y:S02]  /*07c0*/  STG.E desc[UR10][R10.64+0x4], R17 ;  /* 0x000004110a007986 */ /* 0x0005e4000c10190a */
.L_x_5:
[----:B------:R-:W-:Y:S05]  /*07d0*/  @!P2 BRA `(.L_x_3) ;  /* 0x00000000002ca947 */ /* 0x000fea0003800000 */
[----:B--2---:R-:W2:Y:S01]  /*07e0*/  LDC.64 R12, c[0x0][0x3a0] ;  /* 0x0000e800ff0c7b82 */ /* 0x004ea20000000a00 */
[----:B-1--4-:R-:W-:Y:S02]  /*07f0*/  IMAD.IADD R17, R25, 0x1, R0 ;  /* 0x0000000119117824 */ /* 0x012fe400078e0200 */
[----:B------:R-:W-:-:S05]  /*0800*/  IMAD.MOV.U32 R19, RZ, RZ, 0x7fffffff ;  /* 0x7fffffffff137424 */ /* 0x000fca00078e00ff */
[----:B------:R-:W1:Y:S08]  /*0810*/  LDC.64 R14, c[0x0][0x398] ;  /* 0x0000e600ff0e7b82 */ /* 0x000e700000000a00 */
[----:B------:R-:W3:Y:S01]  /*0820*/  LDC.64 R10, c[0x0][0x390] ;  /* 0x0000e400ff0a7b82 */ /* 0x000ee20000000a00 */
[----:B--2---:R-:W-:-:S05]  /*0830*/  IMAD.WIDE.U32 R12, R0, 0x4, R12 ;  /* 0x00000004000c7825 */ /* 0x004fca00078e000c */
[----:B0-----:R0:W-:Y:S01]  /*0840*/  STG.E desc[UR10][R12.64], RZ ;  /* 0x000000ff0c007986 */ /* 0x0011e2000c10190a */
[----:B-1----:R-:W-:-:S05]  /*0850*/  IMAD.WIDE.U32 R14, R0, 0x4, R14 ;  /* 0x00000004000e7825 */ /* 0x002fca00078e000e */
[----:B------:R0:W-:Y:S01]  /*0860*/  STG.E desc[UR10][R14.64], R19 ;  /* 0x000000130e007986 */ /* 0x0001e2000c10190a */
[----:B---3--:R-:W-:-:S05]  /*0870*/  IMAD.WIDE R10, R17, 0x4, R10 ;  /* 0x00000004110a7825 */ /* 0x008fca00078e020a */
[----:B------:R0:W-:Y:S02]  /*0880*/  STG.E desc[UR10][R10.64], R19 ;  /* 0x000000130a007986 */ /* 0x0001e4000c10190a */
.L_x_3:
[----:B012-4-:R-:W0:Y:S01]  /*0890*/  LDC.64 R10, c[0x0][0x390] ;  /* 0x0000e400ff0a7b82 */ /* 0x017e220000000a00 */
[----:B------:R-:W-:Y:S02]  /*08a0*/  IMAD.IADD R13, R25, 0x1, R4 ;  /* 0x00000001190d7824 */ /* 0x000fe400078e0204 */
[----:B------:R-:W-:Y:S02]  /*08b0*/  IMAD.MOV.U32 R24, RZ, RZ, RZ ;  /* 0x000000ffff187224 */ /* 0x000fe400078e00ff */
[----:B0-----:R-:W-:-:S05]  /*08c0*/  IMAD.WIDE R10, R13, 0x4, R10 ;  /* 0x000000040d0a7825 */ /* 0x001fca00078e020a */
[----:B------:R0:W-:Y:S02]  /*08d0*/  STG.E desc[UR10][R10.64], RZ ;  /* 0x000000ff0a007986 */ /* 0x0001e4000c10190a */
.L_x_30:
[----:B------:R-:W1:Y:S01]  /*08e0*/  LDCU UR4, c[0x0][0x380] ;  /* 0x00007000ff0477ac */ /* 0x000e620008000800 */
[----:B------:R-:W-:Y:S02]  /*08f0*/  IMAD.MOV.U32 R0, RZ, RZ, 0x7fffffff ;  /* 0x7fffffffff007424 */ /* 0x000fe400078e00ff */
[----:B------:R-:W-:Y:S02]  /*0900*/  IMAD.MOV.U32 R2, RZ, RZ, -0x1 ;  /* 0xffffffffff027424 */ /* 0x000fe400078e00ff */
[----:B------:R-:W-:Y:S01]  /*0910*/  IMAD.MOV.U32 R15, RZ, RZ, RZ ;  /* 0x000000ffff0f7224 */ /* 0x000fe200078e00ff */
[----:B-1----:R-:W-:-:S09]  /*0920*/  UISETP.GE.U32.AND UP0, UPT, UR4, 0x4, UPT ;  /* 0x000000040400788c */ /* 0x002fd2000bf06070 */
[----:B------:R-:W-:Y:S05]  /*0930*/  BRA.U !UP0, `(.L_x_6) ;  /* 0x0000001108147547 */ /* 0x000fea000b800000 */
[----:B0-----:R-:W0:Y:S01]  /*0940*/  LDC.64 R10, c[0x0][0x390] ;  /* 0x0000e400ff0a7b82 */ /* 0x001e220000000a00 */
[----:B------:R-:W-:Y:S01]  /*0950*/  ISETP.GT.AND P0, PT, R8, RZ, PT ;  /* 0x000000ff0800720c */ /* 0x000fe20003f04270 */
[----:B------:R-:W-:Y:S02]  /*0960*/  IMAD.MOV.U32 R0, RZ, RZ, 0x7fffffff ;  /* 0x7fffffffff007424 */ /* 0x000fe400078e00ff */
[----:B------:R-:W-:Y:S02]  /*0970*/  IMAD.MOV.U32 R2, RZ, RZ, -0x1 ;  /* 0xffffffffff027424 */ /* 0x000fe400078e00ff */
[----:B------:R-:W-:Y:S02]  /*0980*/  IMAD.MOV.U32 R27, RZ, RZ, RZ ;  /* 0x000000ffff1b7224 */ /* 0x000fe400078e00ff */
[----:B------:R-:W1:Y:S06]  /*0990*/  LDC.64 R12, c[0x0][0x3a0] ;  /* 0x0000e800ff0c7b82 */ /* 0x000e6c0000000a00 */
[----:B------:R-:W-:Y:S05]  /*09a0*/  @!P0 BRA `(.L_x_7) ;  /* 0x0000000c00688947 */ /* 0x000fea0003800000 */
[----:B------:R-:W-:Y:S01]  /*09b0*/  IMAD.IADD R14, R8, 0x1, -R27 ;  /* 0x00000001080e7824 */ /* 0x000fe200078e0a1b */
[----:B------:R-:W-:-:S04]  /*09c0*/  PLOP3.LUT P0, PT, PT, PT, PT, 0x80, 0x8 ;  /* 0x000000000008781c */ /* 0x000fc80003f0f070 */
[----:B------:R-:W-:-:S13]  /*09d0*/  ISETP.GT.AND P2, PT, R14, 0xc, PT ;  /* 0x0000000c0e00780c */ /* 0x000fda0003f44270 */
[----:B------:R-:W-:Y:S05]  /*09e0*/  @!P2 BRA `(.L_x_8) ;  /* 0x00000008002ca947 */ /* 0x000fea0003800000 */
[----:B------:R-:W2:Y:S01]  /*09f0*/  LDC.64 R14, c[0x0][0x390] ;  /* 0x0000e400ff0e7b82 */ /* 0x000ea20000000a00 */
[----:B------:R-:W-:Y:S01]  /*0a00*/  PLOP3.LUT P0, PT, PT, PT, PT, 0x8, 0x80 ;  /* 0x000000000080781c */ /* 0x000fe20003f0e170 */
[----:B------:R-:W-:-:S06]  /*0a10*/  VIADD R26, R8, 0xfffffff4 ;  /* 0xfffffff4081a7836 */ /* 0x000fcc0000000000 */
[----:B------:R-:W3:Y:S06]  /*0a20*/  LDC.64 R16, c[0x0][0x3a0] ;  /* 0x0000e800ff107b82 */ /* 0x000eec0000000a00 */
.L_x_9:
[----:B---3--:R-:W-:-:S05]  /*0a30*/  IMAD.WIDE.U32 R20, R27, 0x4, R16 ;  /* 0x000000041b147825 */ /* 0x008fca00078e0010 */
[----:B------:R-:W3:Y:S04]  /*0a40*/  LDG.E R18, desc[UR10][R20.64] ;  /* 0x0000000a14127981 */ /* 0x000ee8000c1e1900 */
[----:B------:R-:W4:Y:S01]  /*0a50*/  LDG.E R22, desc[UR10][R20.64+0x4] ;  /* 0x0000040a14167981 */ /* 0x000f22000c1e1900 */
[----:B---3--:R-:W-:Y:S01]  /*0a60*/  ISETP.NE.AND P6, PT, R18, RZ, PT ;  /* 0x000000ff1200720c */ /* 0x008fe20003fc5270 */
[----:B--2---:R-:W-:-:S12]  /*0a70*/  IMAD.WIDE.U32 R18, R27, 0x4, R14 ;  /* 0x000000041b127825 */ /* 0x004fd800078e000e */
[----:B------:R-:W2:Y:S01]  /*0a80*/  @!P6 LDG.E R23, desc[UR10][R18.64] ;  /* 0x0000000a1217e981 */ /* 0x000ea2000c1e1900 */
[----:B----4-:R-:W-:-:S03]  /*0a90*/  ISETP.NE.AND P2, PT, R22, RZ, PT ;  /* 0x000000ff1600720c */ /* 0x010fc60003f45270 */
[----:B------:R-:W3:Y:S01]  /*0aa0*/  LDG.E R22, desc[UR10][R20.64+0x8] ;  /* 0x0000080a14167981 */ /* 0x000ee2000c1e1900 */
[----:B--2---:R-:W-:Y:S02]  /*0ab0*/  @!P6 ISETP.GT.AND P4, PT, R23, R0, PT ;  /* 0x000000001700e20c */ /* 0x004fe40003f84270 */
[----:B------:R-:W-:-:S07]  /*0ac0*/  @!P6 VIMNMX R0, PT, PT, R0, R23, PT ;  /* 0x000000170000e248 */ /* 0x000fce0003fe0100 */
[----:B------:R-:W2:Y:S02]  /*0ad0*/  @!P2 LDG.E R23, desc[UR10][R18.64+0x4] ;  /* 0x0000040a1217a981 */ /* 0x000ea4000c1e1900 */
[----:B--2---:R-:W-:Y:S02]  /*0ae0*/  @!P2 ISETP.GT.AND P5, PT, R23, R0, PT ;  /* 0x000000001700a20c */ /* 0x004fe40003fa4270 */
[----:B------:R-:W-:Y:S02]  /*0af0*/  @!P2 VIMNMX R0, PT, PT, R0, R23, PT ;  /* 0x000000170000a248 */ /* 0x000fe40003fe0100 */
[----:B------:R-:W2:Y:S01]  /*0b00*/  LDG.E R23, desc[UR10][R20.64+0xc] ;  /* 0x00000c0a14177981 */ /* 0x000ea2000c1e1900 */
[----:B---3--:R-:W-:Y:S02]  /*0b10*/  ISETP.NE.AND P3, PT, R22, RZ, PT ;  /* 0x000000ff1600720c */ /* 0x008fe40003f65270 */
[----:B------:R-:W-:Y:S01]  /*0b20*/  @!P6 SEL R2, R2, R27, P4 ;  /* 0x0000001b0202e207 */ /* 0x000fe20002000000 */
[----:B------:R-:W-:-:S10]  /*0b30*/  VIADD R29, R27, 0x4 ;  /* 0x000000041b1d7836 */ /* 0x000fd40000000000 */
[----:B------:R-:W3:Y:S01]  /*0b40*/  @!P3 LDG.E R28, desc[UR10][R18.64+0x8] ;  /* 0x0000080a121cb981 */ /* 0x000ee2000c1e1900 */
[----:B--2---:R-:W-:Y:S01]  /*0b50*/  ISETP.NE.AND P4, PT, R23, RZ, PT ;  /* 0x000000ff1700720c */ /* 0x004fe20003f85270 */
[----:B------:R-:W-:-:S12]  /*0b60*/  IMAD.WIDE.U32 R22, R29, 0x4, R16 ;  /* 0x000000041d167825 */ /* 0x000fd800078e0010 */
[----:B------:R-:W2:Y:S04]  /*0b70*/  @!P4 LDG.E R19, desc[UR10][R18.64+0xc] ;  /* 0x00000c0a1213c981 */ /* 0x000ea8000c1e1900 */
[----:B------:R-:W4:Y:S01]  /*0b80*/  LDG.E R18, desc[UR10][R22.64] ;  /* 0x0000000a16127981 */ /* 0x000f22000c1e1900 */
[----:B------:R-:W-:Y:S02]  /*0b90*/  PLOP3.LUT P6, PT, PT, PT, PT, 0x80, 0x8 ;  /* 0x000000000008781c */ /* 0x000fe40003fcf070 */
[----:B------:R-:W-:Y:S02]  /*0ba0*/  @!P2 PLOP3.LUT P6, PT, P5, PT, PT, 0x80, 0x8 ;  /* 0x000000000008a81c */ /* 0x000fe40002fcf070 */
[----:B---3--:R-:W-:Y:S01]  /*0bb0*/  @!P3 ISETP.GT.AND P5, PT, R28, R0, PT ;  /* 0x000000001c00b20c */ /* 0x008fe20003fa4270 */
[----:B------:R-:W-:Y:S01]  /*0bc0*/  IMAD.WIDE.U32 R20, R29, 0x4, R14 ;  /* 0x000000041d147825 */ /* 0x000fe200078e000e */
[----:B------:R-:W-:-:S09]  /*0bd0*/  @!P3 VIMNMX R0, PT, PT, R0, R28, PT ;  /* 0x0000001c0000b248 */ /* 0x000fd20003fe0100 */
[----:B------:R-:W-:Y:S01]  /*0be0*/  @!P6 VIADD R2, R27, 0x1 ;  /* 0x000000011b02e836 */ /* 0x000fe20000000000 */
[----:B------:R-:W-:Y:S02]  /*0bf0*/  PLOP3.LUT P2, PT, PT, PT, PT, 0x80, 0x8 ;  /* 0x000000000008781c */ /* 0x000fe40003f4f070 */
[----:B------:R-:W-:Y:S02]  /*0c00*/  @!P3 PLOP3.LUT P2, PT, P5, PT, PT, 0x80, 0x8 ;  /* 0x000000000008b81c */ /* 0x000fe40002f4f070 */
[----:B----4-:R-:W-:Y:S02]  /*0c10*/  ISETP.NE.AND P6, PT, R18, RZ, PT ;  /* 0x000000ff1200720c */ /* 0x010fe40003fc5270 */
[----:B--2---:R-:W-:Y:S01]  /*0c20*/  @!P4 ISETP.GT.AND P5, PT, R19, R0, PT ;  /* 0x000000001300c20c */ /* 0x004fe20003fa4270 */
[----:B------:R-:W2:Y:S01]  /*0c30*/  LDG.E R18, desc[UR10][R22.64+0x4] ;  /* 0x0000040a16127981 */ /* 0x000ea2000c1e1900 */
[----:B------:R-:W-:-:S09]  /*0c40*/  @!P4 VIMNMX R0, PT, PT, R0, R19, PT ;  /* 0x000000130000c248 */ /* 0x000fd20003fe0100 */
[----:B------:R-:W3:Y:S01]  /*0c50*/  @!P6 LDG.E R19, desc[UR10][R20.64] ;  /* 0x0000000a1413e981 */ /* 0x000ee2000c1e1900 */
[----:B------:R-:W-:Y:S02]  /*0c60*/  PLOP3.LUT P3, PT, PT, PT, PT, 0x80, 0x8 ;  /* 0x000000000008781c */ /* 0x000fe40003f6f070 */
[----:B------:R-:W-:Y:S01]  /*0c70*/  @!P4 PLOP3.LUT P3, PT, P5, PT, PT, 0x80, 0x8 ;  /* 0x000000000008c81c */ /* 0x000fe20002f6f070 */
[----:B------:R-:W-:-:S12]  /*0c80*/  @!P2 VIADD R2, R27, 0x2 ;  /* 0x000000021b02a836 */ /* 0x000fd80000000000 */
[----:B------:R-:W-:Y:S01]  /*0c90*/  @!P3 VIADD R2, R27, 0x3 ;  /* 0x000000031b02b836 */ /* 0x000fe20000000000 */
[----:B---3--:R-:W-:-:S04]  /*0ca0*/  @!P6 ISETP.GT.AND P2, PT, R19, R0, PT ;  /* 0x000000001300e20c */ /* 0x008fc80003f44270 */
[----:B------:R-:W-:Y:S02]  /*0cb0*/  @!P6 SEL R2, R2, R29, P2 ;  /* 0x0000001d0202e207 */ /* 0x000fe40001000000 */
[----:B--2---:R-:W-:Y:S02]  /*0cc0*/  ISETP.NE.AND P2, PT, R18, RZ, PT ;  /* 0x000000ff1200720c */ /* 0x004fe40003f45270 */
[----:B------:R-:W-:Y:S01]  /*0cd0*/  @!P6 VIMNMX R0, PT, PT, R0, R19, PT ;  /* 0x000000130000e248 */ /* 0x000fe20003fe0100 */
[----:B------:R-:W2:Y:S10]  /*0ce0*/  LDG.E R18, desc[UR10][R22.64+0x8] ;  /* 0x0000080a16127981 */ /* 0x000eb4000c1e1900 */
[----:B------:R-:W3:Y:S02]  /*0cf0*/  @!P2 LDG.E R19, desc[UR10][R20.64+0x4] ;  /* 0x0000040a1413a981 */ /* 0x000ee4000c1e1900 */
[----:B---3--:R-:W-:-:S02]  /*0d00*/  @!P2 ISETP.GT.AND P5, PT, R19, R0, PT ;  /* 0x000000001300a20c */ /* 0x008fc40003fa4270 */
[----:B------:R-:W-:Y:S02]  /*0d10*/  @!P2 VIMNMX R0, PT, PT, R0, R19, PT ;  /* 0x000000130000a248 */ /* 0x000fe40003fe0100 */
[----:B------:R-:W3:Y:S01]  /*0d20*/  LDG.E R19, desc[UR10][R22.64+0xc] ;  /* 0x00000c0a16137981 */ /* 0x000ee2000c1e1900 */
[----:B--2---:R-:W-:Y:S01]  /*0d30*/  ISETP.NE.AND P3, PT, R18, RZ, PT ;  /* 0x000000ff1200720c */ /* 0x004fe20003f65270 */
[----:B------:R-:W-:-:S12]  /*0d40*/  VIADD R29, R27, 0x8 ;  /* 0x000000081b1d7836 */ /* 0x000fd80000000000 */
[----:B------:R-:W2:Y:S01]  /*0d50*/  @!P3 LDG.E R28, desc[UR10][R20.64+0x8] ;  /* 0x0000080a141cb981 */ /* 0x000ea2000c1e1900 */
[----:B---3--:R-:W-:Y:S01]  /*0d60*/  ISETP.NE.AND P4, PT, R19, RZ, PT ;  /* 0x000000ff1300720c */ /* 0x008fe20003f85270 */
[----:B------:R-:W-:Y:S01]  /*0d70*/  IMAD.WIDE.U32 R18, R29, 0x4, R16 ;  /* 0x000000041d127825 */ /* 0x000fe200078e0010 */
[----:B------:R-:W-:-:S11]  /*0d80*/  PLOP3.LUT P6, PT, PT, PT, PT, 0x80, 0x8 ;  /* 0x000000000008781c */ /* 0x000fd60003fcf070 */
[----:B------:R-:W3:Y:S04]  /*0d90*/  @!P4 LDG.E R21, desc[UR10][R20.64+0xc] ;  /* 0x00000c0a1415c981 */ /* 0x000ee8000c1e1900 */
[----:B------:R-:W4:Y:S04]  /*0da0*/  LDG.E R22, desc[UR10][R18.64+0x4] ;  /* 0x0000040a12167981 */ /* 0x000f28000c1e1900 */
[----:B------:R-:W5:Y:S01]  /*0db0*/  LDG.E R20, desc[UR10][R18.64] ;  /* 0x0000000a12147981 */ /* 0x000f62000c1e1900 */
[----:B------:R-:W-:Y:S02]  /*0dc0*/  @!P2 PLOP3.LUT P6, PT, P5, PT, PT, 0x80, 0x8 ;  /* 0x000000000008a81c */ /* 0x000fe40002fcf070 */
[----:B--2---:R-:W-:-:S02]  /*0dd0*/  @!P3 ISETP.GT.AND P5, PT, R28, R0, PT ;  /* 0x000000001c00b20c */ /* 0x004fc40003fa4270 */
[----:B------:R-:W-:Y:S02]  /*0de0*/  @!P3 VIMNMX R0, PT, PT, R0, R28, PT ;  /* 0x0000001c0000b248 */ /* 0x000fe40003fe0100 */
[----:B------:R-:W-:-:S07]  /*0df0*/  PLOP3.LUT P2, PT, PT, PT, PT, 0x80, 0x8 ;  /* 0x000000000008781c */ /* 0x000fce0003f4f070 */
[----:B------:R-:W-:Y:S01]  /*0e00*/  @!P6 VIADD R2, R27, 0x5 ;  /* 0x000000051b02e836 */ /* 0x000fe20000000000 */
[----:B------:R-:W-:Y:S02]  /*0e10*/  @!P3 PLOP3.LUT P2, PT, P5, PT, PT, 0x80, 0x8 ;  /* 0x000000000008b81c */ /* 0x000fe40002f4f070 */
[----:B---3--:R-:W-:Y:S02]  /*0e20*/  @!P4 ISETP.GT.AND P5, PT, R21, R0, PT ;  /* 0x000000001500c20c */ /* 0x008fe40003fa4270 */
[----:B------:R-:W-:Y:S02]  /*0e30*/  @!P4 VIMNMX R0, PT, PT, R0, R21, PT ;  /* 0x000000150000c248 */ /* 0x000fe40003fe0100 */
[----:B-----5:R-:W-:Y:S01]  /*0e40*/  ISETP.NE.AND P6, PT, R20, RZ, PT ;  /* 0x000000ff1400720c */ /* 0x020fe20003fc5270 */
[----:B------:R-:W-:-:S12]  /*0e50*/  IMAD.WIDE.U32 R20, R29, 0x4, R14 ;  /* 0x000000041d147825 */ /* 0x000fd800078e000e */
[----:B------:R-:W2:Y:S01]  /*0e60*/  @!P6 LDG.E R23, desc[UR10][R20.64] ;  /* 0x0000000a1417e981 */ /* 0x000ea2000c1e1900 */
[----:B------:R-:W-:Y:S02]  /*0e70*/  PLOP3.LUT P3, PT, PT, PT, PT, 0x80, 0x8 ;  /* 0x000000000008781c */ /* 0x000fe40003f6f070 */
[----:B------:R-:W-:Y:S01]  /*0e80*/  @!P4 PLOP3.LUT P3, PT, P5, PT, PT, 0x80, 0x8 ;  /* 0x000000000008c81c */ /* 0x000fe20002f6f070 */
[----:B------:R-:W-:-:S12]  /*0e90*/  @!P2 VIADD R2, R27, 0x6 ;  /* 0x000000061b02a836 */ /* 0x000fd80000000000 */
[----:B------:R-:W-:Y:S01]  /*0ea0*/  @!P3 VIADD R2, R27, 0x7 ;  /* 0x000000071b02b836 */ /* 0x000fe20000000000 */
[----:B--2---:R-:W-:-:S04]  /*0eb0*/  @!P6 ISETP.GT.AND P2, PT, R23, R0, PT ;  /* 0x000000001700e20c */ /* 0x004fc80003f44270 */
[----:B------:R-:W-:Y:S02]  /*0ec0*/  @!P6 SEL R2, R2, R29, P2 ;  /* 0x0000001d0202e207 */ /* 0x000fe40001000000 */
[----:B----4-:R-:W-:Y:S02]  /*0ed0*/  ISETP.NE.AND P2, PT, R22, RZ, PT ;  /* 0x000000ff1600720c */ /* 0x010fe40003f45270 */
[----:B------:R-:W-:Y:S01]  /*0ee0*/  @!P6 VIMNMX R0, PT, PT, R0, R23, PT ;  /* 0x000000170000e248 */ /* 0x000fe20003fe0100 */
[----:B------:R-:W2:Y:S10]  /*0ef0*/  LDG.E R22, desc[UR10][R18.64+0x8] ;  /* 0x0000080a12167981 */ /* 0x000eb4000c1e1900 */
[----:B------:R-:W3:Y:S01]  /*0f00*/  @!P2 LDG.E R23, desc[UR10][R20.64+0x4] ;  /* 0x0000040a1417a981 */ /* 0x000ee2000c1e1900 */
[----:B------:R-:W-:Y:S01]  /*0f10*/  VIADD R29, R27, 0xc ;  /* 0x0000000c1b1d7836 */ /* 0x000fe20000000000 */
[----:B---3--:R-:W-:-:S02]  /*0f20*/  @!P2 ISETP.GT.AND P5, PT, R23, R0, PT ;  /* 0x000000001700a20c */ /* 0x008fc40003fa4270 */
[----:B------:R-:W-:Y:S02]  /*0f30*/  @!P2 VIMNMX R0, PT, PT, R0, R23, PT ;  /* 0x000000170000a248 */ /* 0x000fe40003fe0100 */
[----:B------:R-:W3:Y:S01]  /*0f40*/  LDG.E R23, desc[UR10][R18.64+0xc] ;  /* 0x00000c0a12177981 */ /* 0x000ee2000c1e1900 */
[----:B--2---:R-:W-:-:S13]  /*0f50*/  ISETP.NE.AND P3, PT, R22, RZ, PT ;  /* 0x000000ff1600720c */ /* 0x004fda0003f65270 */
[----:B------:R-:W2:Y:S01]  /*0f60*/  @!P3 LDG.E R28, desc[UR10][R20.64+0x8] ;  /* 0x0000080a141cb981 */ /* 0x000ea2000c1e1900 */
[----:B---3--:R-:W-:Y:S01]  /*0f70*/  ISETP.NE.AND P4, PT, R23, RZ, PT ;  /* 0x000000ff1700720c */ /* 0x008fe20003f85270 */
[----:B------:R-:W-:-:S05]  /*0f80*/  IMAD.WIDE.U32 R22, R29, 0x4, R16 ;  /* 0x000000041d167825 */ /* 0x000fca00078e0010 */
[----:B------:R-:W3:Y:S07]  /*0f90*/  LDG.E R18, desc[UR10][R22.64] ;  /* 0x0000000a16127981 */ /* 0x000eee000c1e1900 */
[----:B------:R-:W4:Y:S01]  /*0fa0*/  @!P4 LDG.E R21, desc[UR10][R20.64+0xc] ;  /* 0x00000c0a1415c981 */ /* 0x000f22000c1e1900 */
[----:B------:R-:W-:Y:S02]  /*0fb0*/  PLOP3.LUT P6, PT, PT, PT, PT, 0x80, 0x8 ;  /* 0x000000000008781c */ /* 0x000fe40003fcf070 */
[----:B------:R-:W-:-:S02]  /*0fc0*/  @!P2 PLOP3.LUT P6, PT, P5, PT, PT, 0x80, 0x8 ;  /* 0x000000000008a81c */ /* 0x000fc40002fcf070 */
[----:B--2---:R-:W-:Y:S01]  /*0fd0*/  @!P3 ISETP.GT.AND P5, PT, R28, R0, PT ;  /* 0x000000001c00b20c */ /* 0x004fe20003fa4270 */
[----:B------:R-:W2:Y:S10]  /*0fe0*/  LDG.E R20, desc[UR10][R22.64+0x4] ;  /* 0x0000040a16147981 */ /* 0x000eb4000c1e1900 */
[----:B------:R-:W-:Y:S01]  /*0ff0*/  @!P6 VIADD R2, R27, 0x9 ;  /* 0x000000091b02e836 */ /* 0x000fe20000000000 */
[----:B------:R-:W-:-:S02]  /*1000*/  @!P3 VIMNMX R0, PT, PT, R0, R28, PT ;  /* 0x0000001c0000b248 */ /* 0x000fc40003fe0100 */
[----:B------:R-:W-:Y:S02]  /*1010*/  PLOP3.LUT P2, PT, PT, PT, PT, 0x80, 0x8 ;  /* 0x000000000008781c */ /* 0x000fe40003f4f070 */
[----:B------:R-:W-:Y:S02]  /*1020*/  @!P3 PLOP3.LUT P2, PT, P5, PT, PT, 0x80, 0x8 ;  /* 0x000000000008b81c */ /* 0x000fe40002f4f070 */
[----:B---3--:R-:W-:Y:S01]  /*1030*/  ISETP.NE.AND P6, PT, R18, RZ, PT ;  /* 0x000000ff1200720c */ /* 0x008fe20003fc5270 */
[----:B------:R-:W-:Y:S01]  /*1040*/  IMAD.WIDE.U32 R18, R29, 0x4, R14 ;  /* 0x000000041d127825 */ /* 0x000fe200078e000e */
[----:B----4-:R-:W-:Y:S02]  /*1050*/  @!P4 ISETP.GT.AND P5, PT, R21, R0, PT ;  /* 0x000000001500c20c */ /* 0x010fe40003fa4270 */
[----:B------:R-:W-:-:S09]  /*1060*/  @!P4 VIMNMX R0, PT, PT, R0, R21, PT ;  /* 0x000000150000c248 */ /* 0x000fd20003fe0100 */
[----:B------:R-:W3:Y:S01]  /*1070*/  @!P6 LDG.E R21, desc[UR10][R18.64] ;  /* 0x0000000a1215e981 */ /* 0x000ee2000c1e1900 */
[----:B------:R-:W-:Y:S02]  /*1080*/  PLOP3.LUT P3, PT, PT, PT, PT, 0x80, 0x8 ;  /* 0x000000000008781c */ /* 0x000fe40003f6f070 */
[----:B------:R-:W-:Y:S02]  /*1090*/  @!P4 PLOP3.LUT P3, PT, P5, PT, PT, 0x80, 0x8 ;  /* 0x000000000008c81c */ /* 0x000fe40002f6f070 */
[----:B--2---:R-:W-:Y:S01]  /*10a0*/  ISETP.NE.AND P5, PT, R20, RZ, PT ;  /* 0x000000ff1400720c */ /* 0x004fe20003fa5270 */
[----:B------:R-:W-:Y:S01]  /*10b0*/  @!P2 VIADD R2, R27, 0xa ;  /* 0x0000000a1b02a836 */ /* 0x000fe20000000000 */
[----:B------:R-:W2:Y:S01]  /*10c0*/  LDG.E R20, desc[UR10][R22.64+0x8] ;  /* 0x0000080a16147981 */ /* 0x000ea2000c1e1900 */
[----:B---3--:R-:W-:Y:S02]  /*10d0*/  @!P6 ISETP.GT.AND P2, PT, R21, R0, PT ;  /* 0x000000001500e20c */ /* 0x008fe40003f44270 */
[----:B------:R-:W-:-:S08]  /*10e0*/  @!P6 VIMNMX R0, PT, PT, R0, R21, PT ;  /* 0x000000150000e248 */ /* 0x000fd00003fe0100 */
[----:B------:R-:W3:Y:S01]  /*10f0*/  @!P5 LDG.E R21, desc[UR10][R18.64+0x4] ;  /* 0x0000040a1215d981 */ /* 0x000ee2000c1e1900 */
[----:B------:R-:W-:-:S05]  /*1100*/  @!P3 VIADD R2, R27, 0xb ;  /* 0x0000000b1b02b836 */ /* 0x000fca0000000000 */
[----:B------:R-:W-:Y:S02]  /*1110*/  @!P6 SEL R2, R2, R29, P2 ;  /* 0x0000001d0202e207 */ /* 0x000fe40001000000 */
[----:B---3--:R-:W-:Y:S02]  /*1120*/  @!P5 ISETP.GT.AND P6, PT, R21, R0, PT ;  /* 0x000000001500d20c */ /* 0x008fe40003fc4270 */
[----:B------:R-:W-:Y:S02]  /*1130*/  @!P5 VIMNMX R0, PT, PT, R0, R21, PT ;  /* 0x000000150000d248 */ /* 0x000fe40003fe0100 */
[----:B------:R-:W3:Y:S01]  /*1140*/  LDG.E R21, desc[UR10][R22.64+0xc] ;  /* 0x00000c0a16157981 */ /* 0x000ee2000c1e1900 */
[----:B--2---:R-:W-:Y:S02]  /*1150*/  ISETP.NE.AND P4, PT, R20, RZ, PT ;  /* 0x000000ff1400720c */ /* 0x004fe40003f85270 */
[----:B------:R-:W-:Y:S02]  /*1160*/  PLOP3.LUT P2, PT, PT, PT, PT, 0x80, 0x8 ;  /* 0x000000000008781c */ /* 0x000fe40003f4f070 */
[----:B---3--:R-:W-:-:S09]  /*1170*/  ISETP.NE.AND P3, PT, R21, RZ, PT ;  /* 0x000000ff1500720c */ /* 0x008fd20003f65270 */
[----:B------:R-:W2:Y:S04]  /*1180*/  @!P4 LDG.E R21, desc[UR10][R18.64+0x8] ;  /* 0x0000080a1215c981 */ /* 0x000ea8000c1e1900 */
[----:B------:R-:W3:Y:S01]  /*1190*/  @!P3 LDG.E R29, desc[UR10][R18.64+0xc] ;  /* 0x00000c0a121db981 */ /* 0x000ee2000c1e1900 */
[----:B------:R-:W-:Y:S02]  /*11a0*/  @!P5 PLOP3.LUT P2, PT, P6, PT, PT, 0x80, 0x8 ;  /* 0x000000000008d81c */ /* 0x000fe4000374f070 */
[----:B------:R-:W-:-:S11]  /*11b0*/  PLOP3.LUT P5, PT, PT, PT, PT, 0x80, 0x8 ;  /* 0x000000000008781c */ /* 0x000fd60003faf070 */
[----:B------:R-:W-:Y:S01]  /*11c0*/  @!P2 VIADD R2, R27, 0xd ;  /* 0x0000000d1b02a836 */ /* 0x000fe20000000000 */
[----:B------:R-:W-:Y:S02]  /*11d0*/  PLOP3.LUT P2, PT, PT, PT, PT, 0x80, 0x8 ;  /* 0x000000000008781c */ /* 0x000fe40003f4f070 */
[----:B--2---:R-:W-:Y:S02]  /*11e0*/  @!P4 ISETP.GT.AND P6, PT, R21, R0, PT ;  /* 0x000000001500c20c */ /* 0x004fe40003fc4270 */
[----:B------:R-:W-:Y:S02]  /*11f0*/  @!P4 VIMNMX R0, PT, PT, R0, R21, PT ;  /* 0x000000150000c248 */ /* 0x000fe40003fe0100 */
[----:B------:R-:W-:Y:S02]  /*1200*/  @!P4 PLOP3.LUT P2, PT, P6, PT, PT, 0x80, 0x8 ;  /* 0x000000000008c81c */ /* 0x000fe4000374f070 */
[----:B---3--:R-:W-:-:S04]  /*1210*/  @!P3 ISETP.GT.AND P6, PT, R29, R0, PT ;  /* 0x000000001d00b20c */ /* 0x008fc80003fc4270 */
[----:B------:R-:W-:-:S07]  /*1220*/  @!P3 PLOP3.LUT P5, PT, P6, PT, PT, 0x80, 0x8 ;  /* 0x000000000008b81c */ /* 0x000fce00037af070 */
[----:B------:R-:W-:-:S06]  /*1230*/  @!P2 VIADD R2, R27, 0xe ;  /* 0x0000000e1b02a836 */ /* 0x000fcc0000000000 */
[C---:B------:R-:W-:Y:S02]  /*1240*/  @!P5 VIADD R2, R27.reuse, 0xf ;  /* 0x0000000f1b02d836 */ /* 0x040fe40000000000 */
[----:B------:R-:W-:-:S05]  /*1250*/  VIADD R27, R27, 0x10 ;  /* 0x000000101b1b7836 */ /* 0x000fca0000000000 */
[----:B------:R-:W-:Y:S02]  /*1260*/  ISETP.GE.AND P2, PT, R27, R26, PT ;  /* 0x0000001a1b00720c */ /* 0x000fe40003f46270 */
[----:B------:R-:W-:-:S11]  /*1270*/  @!P3 VIMNMX R0, PT, PT, R0, R29, PT ;  /* 0x0000001d0000b248 */ /* 0x000fd60003fe0100 */
[----:B------:R-:W-:Y:S05]  /*1280*/  @!P2 BRA `(.L_x_9) ;  /* 0xfffffff400e8a947 */ /* 0x000fea000383ffff */
[----:B------:R-:W-:-:S07]  /*1290*/  IMAD.MOV.U32 R15, RZ, RZ, R8 ;  /* 0x000000ffff0f7224 */ /* 0x000fce00078e0008 */
.L_x_8:
[----:B------:R-:W-:-:S05]  /*12a0*/  IMAD.IADD R14, R8, 0x1, -R27 ;  /* 0x00000001080e7824 */ /* 0x000fca00078e0a1b */
[----:B------:R-:W-:-:S13]  /*12b0*/  ISETP.GT.AND P2, PT, R14, 0x4, PT ;  /* 0x000000040e00780c */ /* 0x000fda0003f44270 */
[----:B------:R-:W-:Y:S05]  /*12c0*/  @!P2 BRA `(.L_x_10) ;  /* 0x000000040018a947 */ /* 0x000fea0003800000 */
[----:B------:R-:W2:Y:S08]  /*12d0*/  LDC.64 R16, c[0x0][0x3a0] ;  /* 0x0000e800ff107b82 */ /* 0x000eb00000000a00 */
[----:B------:R-:W3:Y:S01]  /*12e0*/  LDC.64 R14, c[0x0][0x390] ;  /* 0x0000e400ff0e7b82 */ /* 0x000ee20000000a00 */
[----:B--2---:R-:W-:-:S05]  /*12f0*/  IMAD.WIDE.U32 R20, R27, 0x4, R16 ;  /* 0x000000041b147825 */ /* 0x004fca00078e0010 */
[----:B------:R-:W2:Y:S04]  /*1300*/  LDG.E R18, desc[UR10][R20.64] ;  /* 0x0000000a14127981 */ /* 0x000ea8000c1e1900 */
[----:B------:R-:W4:Y:S04]  /*1310*/  LDG.E R22, desc[UR10][R20.64+0x4] ;  /* 0x0000040a14167981 */ /* 0x000f28000c1e1900 */
[----:B------:R-:W5:Y:S04]  /*1320*/  LDG.E R23, desc[UR10][R20.64+0x8] ;  /* 0x0000080a14177981 */ /* 0x000f68000c1e1900 */
[----:B------:R-:W5:Y:S01]  /*1330*/  LDG.E R26, desc[UR10][R20.64+0xc] ;  /* 0x00000c0a141a7981 */ /* 0x000f62000c1e1900 */
[----:B--2---:R-:W-:Y:S01]  /*1340*/  ISETP.NE.AND P5, PT, R18, RZ, PT ;  /* 0x000000ff1200720c */ /* 0x004fe20003fa5270 */
[----:B---3--:R-:W-:-:S12]  /*1350*/  IMAD.WIDE.U32 R18, R27, 0x4, R14 ;  /* 0x000000041b127825 */ /* 0x008fd800078e000e */
[----:B------:R-:W2:Y:S01]  /*1360*/  @!P5 LDG.E R29, desc[UR10][R18.64] ;  /* 0x0000000a121dd981 */ /* 0x000ea2000c1e1900 */
[----:B----4-:R-:W-:Y:S02]  /*1370*/  ISETP.NE.AND P6, PT, R22, RZ, PT ;  /* 0x000000ff1600720c */ /* 0x010fe40003fc5270 */
[----:B-----5:R-:W-:Y:S01]  /*1380*/  ISETP.NE.AND P4, PT, R23, RZ, PT ;  /* 0x000000ff1700720c */ /* 0x020fe20003f85270 */
[----:B------:R-:W-:-:S04]  /*1390*/  VIADD R23, R27, 0x4 ;  /* 0x000000041b177836 */ /* 0x000fc80000000000 */
[----:B------:R-:W-:Y:S01]  /*13a0*/  IMAD.WIDE.U32 R16, R23, 0x4, R16 ;  /* 0x0000000417107825 */ /* 0x000fe200078e0010 */
[----:B------:R-:W-:-:S04]  /*13b0*/  ISETP.NE.AND P0, PT, R26, RZ, PT ;  /* 0x000000ff1a00720c */ /* 0x000fc80003f05270 */
[----:B------:R-:W3:Y:S04]  /*13c0*/  LDG.E R22, desc[UR10][R16.64] ;  /* 0x0000000a10167981 */ /* 0x000ee8000c1e1900 */
[----:B------:R-:W4:Y:S04]  /*13d0*/  LDG.E R26, desc[UR10][R16.64+0x4] ;  /* 0x0000040a101a7981 */ /* 0x000f28000c1e1900 */
[----:B------:R-:W5:Y:S04]  /*13e0*/  @!P4 LDG.E R21, desc[UR10][R18.64+0x8] ;  /* 0x0000080a1215c981 */ /* 0x000f68000c1e1900 */
[----:B------:R-:W5:Y:S01]  /*13f0*/  @!P0 LDG.E R20, desc[UR10][R18.64+0xc] ;  /* 0x00000c0a12148981 */ /* 0x000f62000c1e1900 */
[----:B--2---:R-:W-:-:S02]  /*1400*/  @!P5 ISETP.GT.AND P3, PT, R29, R0, PT ;  /* 0x000000001d00d20c */ /* 0x004fc40003f64270 */
[----:B------:R-:W-:Y:S02]  /*1410*/  @!P5 VIMNMX R0, PT, PT, R0, R29, PT ;  /* 0x0000001d0000d248 */ /* 0x000fe40003fe0100 */
[----:B------:R-:W2:Y:S01]  /*1420*/  @!P6 LDG.E R29, desc[UR10][R18.64+0x4] ;  /* 0x0000040a121de981 */ /* 0x000ea2000c1e1900 */
[----:B------:R-:W-:Y:S02]  /*1430*/  @!P5 SEL R2, R2, R27, P3 ;  /* 0x0000001b0202d207 */ /* 0x000fe40001800000 */
[----:B------:R-:W-:Y:S02]  /*1440*/  PLOP3.LUT P5, PT, PT, PT, PT, 0x80, 0x8 ;  /* 0x000000000008781c */ /* 0x000fe40003faf070 */
[----:B---3--:R-:W-:Y:S01]  /*1450*/  ISETP.NE.AND P2, PT, R22, RZ, PT ;  /* 0x000000ff1600720c */ /* 0x008fe20003f45270 */
[----:B------:R-:W-:Y:S01]  /*1460*/  IMAD.WIDE.U32 R14, R23, 0x4, R14 ;  /* 0x00000004170e7825 */ /* 0x000fe200078e000e */
[----:B------:R-:W3:Y:S04]  /*1470*/  LDG.E R18, desc[UR10][R16.64+0x8] ;  /* 0x0000080a10127981 */ /* 0x000ee8000c1e1900 */
[----:B------:R-:W3:Y:S01]  /*1480*/  LDG.E R22, desc[UR10][R16.64+0xc] ;  /* 0x00000c0a10167981 */ /* 0x000ee2000c1e1900 */
[----:B--2---:R-:W-:-:S04]  /*1490*/  @!P6 ISETP.GT.AND P3, PT, R29, R0, PT ;  /* 0x000000001d00e20c */ /* 0x004fc80003f64270 */
[----:B------:R-:W-:Y:S02]  /*14a0*/  @!P6 PLOP3.LUT P5, PT, P3, PT, PT, 0x80, 0x8 ;  /* 0x000000000008e81c */ /* 0x000fe40001faf070 */
[----:B----4-:R-:W-:Y:S02]  /*14b0*/  ISETP.NE.AND P3, PT, R26, RZ, PT ;  /* 0x000000ff1a00720c */ /* 0x010fe40003f65270 */
[----:B------:R-:W-:Y:S02]  /*14c0*/  @!P6 VIMNMX R0, PT, PT, R0, R29, PT ;  /* 0x0000001d0000e248 */ /* 0x000fe40003fe0100 */
[----:B------:R-:W2:Y:S09]  /*14d0*/  @!P2 LDG.E R29, desc[UR10][R14.64] ;  /* 0x0000000a0e1da981 */ /* 0x000eb2000c1e1900 */
[----:B------:R-:W4:Y:S01]  /*14e0*/  @!P3 LDG.E R19, desc[UR10][R14.64+0x4] ;  /* 0x0000040a0e13b981 */ /* 0x000f22000c1e1900 */
[----:B------:R-:W-:Y:S01]  /*14f0*/  @!P5 VIADD R2, R27, 0x1 ;  /* 0x000000011b02d836 */ /* 0x000fe20000000000 */
[----:B-----5:R-:W-:-:S02]  /*1500*/  @!P4 ISETP.GT.AND P5, PT, R21, R0, PT ;  /* 0x000000001500c20c */ /* 0x020fc40003fa4270 */
[----:B------:R-:W-:Y:S02]  /*1510*/  PLOP3.LUT P6, PT, PT, PT, PT, 0x80, 0x8 ;  /* 0x000000000008781c */ /* 0x000fe40003fcf070 */
[----:B------:R-:W-:Y:S02]  /*1520*/  @!P4 PLOP3.LUT P6, PT, P5, PT, PT, 0x80, 0x8 ;  /* 0x000000000008c81c */ /* 0x000fe40002fcf070 */
[----:B------:R-:W-:-:S04]  /*1530*/  @!P4 VIMNMX R0, PT, PT, R0, R21, PT ;  /* 0x000000150000c248 */ /* 0x000fc80003fe0100 */
[----:B------:R-:W-:-:S07]  /*1540*/  @!P0 ISETP.GT.AND P5, PT, R20, R0, PT ;  /* 0x000000001400820c */ /* 0x000fce0003fa4270 */
[----:B------:R-:W-:Y:S01]  /*1550*/  @!P6 VIADD R2, R27, 0x2 ;  /* 0x000000021b02e836 */ /* 0x000fe20000000000 */
[----:B------:R-:W-:Y:S02]  /*1560*/  PLOP3.LUT P6, PT, PT, PT, PT, 0x80, 0x8 ;  /* 0x000000000008781c */ /* 0x000fe40003fcf070 */
[----:B------:R-:W-:Y:S02]  /*1570*/  @!P0 PLOP3.LUT P6, PT, P5, PT, PT, 0x80, 0x8 ;  /* 0x000000000008881c */ /* 0x000fe40002fcf070 */
[----:B------:R-:W-:Y:S02]  /*1580*/  @!P0 VIMNMX R0, PT, PT, R0, R20, PT ;  /* 0x0000001400008248 */ /* 0x000fe40003fe0100 */
[----:B---3--:R-:W-:Y:S02]  /*1590*/  ISETP.NE.AND P5, PT, R18, RZ, PT ;  /* 0x000000ff1200720c */ /* 0x008fe40003fa5270 */
[----:B------:R-:W-:-:S07]  /*15a0*/  PLOP3.LUT P0, PT, PT, PT, PT, 0x80, 0x8 ;  /* 0x000000000008781c */ /* 0x000fce0003f0f070 */
[----:B------:R-:W-:-:S04]  /*15b0*/  @!P6 VIADD R2, R27, 0x3 ;  /* 0x000000031b02e836 */ /* 0x000fc80000000000 */
[----:B------:R-:W3:Y:S01]  /*15c0*/  @!P5 LDG.E R17, desc[UR10][R14.64+0x8] ;  /* 0x0000080a0e11d981 */ /* 0x000ee2000c1e1900 */
[----:B--2---:R-:W-:Y:S02]  /*15d0*/  @!P2 ISETP.GT.AND P4, PT, R29, R0, PT ;  /* 0x000000001d00a20c */ /* 0x004fe40003f84270 */
[----:B------:R-:W-:-:S04]  /*15e0*/  @!P2 VIMNMX R0, PT, PT, R0, R29, PT ;  /* 0x0000001d0000a248 */ /* 0x000fc80003fe0100 */
[----:B----4-:R-:W-:-:S04]  /*15f0*/  @!P3 ISETP.GT.AND P6, PT, R19, R0, PT ;  /* 0x000000001300b20c */ /* 0x010fc80003fc4270 */
[----:B------:R-:W-:Y:S02]  /*1600*/  @!P3 PLOP3.LUT P0, PT, P6, PT, PT, 0x80, 0x8 ;  /* 0x000000000008b81c */ /* 0x000fe4000370f070 */
[----:B------:R-:W-:-:S13]  /*1610*/  ISETP.NE.AND P6, PT, R22, RZ, PT ;  /* 0x000000ff1600720c */ /* 0x000fda0003fc5270 */
[----:B------:R2:W4:Y:S01]  /*1620*/  @!P6 LDG.E R21, desc[UR10][R14.64+0xc] ;  /* 0x00000c0a0e15e981 */ /* 0x000522000c1e1900 */
[----:B------:R-:W-:Y:S02]  /*1630*/  @!P3 VIMNMX R0, PT, PT, R0, R19, PT ;  /* 0x000000130000b248 */ /* 0x000fe40003fe0100 */
[----:B------:R-:W-:Y:S01]  /*1640*/  @!P2 SEL R2, R2, R23, P4 ;  /* 0x000000170202a207 */ /* 0x000fe20002000000 */
[----:B------:R-:W-:Y:S01]  /*1650*/  @!P0 VIADD R2, R23, 0x1 ;  /* 0x0000000117028836 */ /* 0x000fe20000000000 */
[----:B------:R-:W-:Y:S02]  /*1660*/  PLOP3.LUT P2, PT, PT, PT, PT, 0x80, 0x8 ;  /* 0x000000000008781c */ /* 0x000fe40003f4f070 */
[----:B---3--:R-:W-:Y:S02]  /*1670*/  @!P5 ISETP.GT.AND P4, PT, R17, R0, PT ;  /* 0x000000001100d20c */ /* 0x008fe40003f84270 */
[----:B------:R-:W-:Y:S02]  /*1680*/  @!P5 VIMNMX R0, PT, PT, R0, R17, PT ;  /* 0x000000110000d248 */ /* 0x000fe40003fe0100 */
[----:B------:R-:W-:-:S02]  /*1690*/  @!P5 PLOP3.LUT P2, PT, P4, PT, PT, 0x80, 0x8 ;  /* 0x000000000008d81c */ /* 0x000fc4000274f070 */
[----:B------:R-:W-:Y:S01]  /*16a0*/  PLOP3.LUT P4, PT, PT, PT, PT, 0x80, 0x8 ;  /* 0x000000000008781c */ /* 0x000fe20003f8f070 */
[----:B--2---:R-:W-:Y:S02]  /*16b0*/  IMAD.MOV.U32 R15, RZ, RZ, R8 ;  /* 0x000000ffff0f7224 */ /* 0x004fe400078e0008 */
[----:B------:R-:W-:-:S08]  /*16c0*/  VIADD R27, R23, 0x4 ;  /* 0x00000004171b7836 */ /* 0x000fd00000000000 */
[----:B------:R-:W-:Y:S01]  /*16d0*/  @!P2 VIADD R2, R23, 0x2 ;  /* 0x000000021702a836 */ /* 0x000fe20000000000 */
[----:B----4-:R-:W-:-:S04]  /*16e0*/  @!P6 ISETP.GT.AND P0, PT, R21, R0, PT ;  /* 0x000000001500e20c */ /* 0x010fc80003f04270 */
[----:B------:R-:W-:Y:S02]  /*16f0*/  @!P6 PLOP3.LUT P4, PT, P0, PT, PT, 0x80, 0x8 ;  /* 0x000000000008e81c */ /* 0x000fe4000078f070 */
[----:B------:R-:W-:Y:S02]  /*1700*/  PLOP3.LUT P0, PT, PT, PT, PT, 0x8, 0x80 ;  /* 0x000000000080781c */ /* 0x000fe40003f0e170 */
[----:B------:R-:W-:-:S09]  /*1710*/  @!P6 VIMNMX R0, PT, PT, R0, R21, PT ;  /* 0x000000150000e248 */ /* 0x000fd20003fe0100 */
[----:B------:R-:W-:-:S07]  /*1720*/  @!P4 VIADD R2, R23, 0x3 ;  /* 0x000000031702c836 */ /* 0x000fce0000000000 */
.L_x_10:
[----:B------:R-:W-:-:S13]  /*1730*/  ISETP.NE.OR P0, PT, R27, R8, P0 ;  /* 0x000000081b00720c */ /* 0x000fda0000705670 */
[----:B------:R-:W-:Y:S05]  /*1740*/  @!P0 BRA `(.L_x_6) ;  /* 0x0000000000908947 */ /* 0x000fea0003800000 */
.L_x_7:
[----:B-1----:R-:W-:-:S05]  /*1750*/  IMAD.WIDE.U32 R16, R27, 0x4, R12 ;  /* 0x000000041b107825 */ /* 0x002fca00078e000c */
[----:B------:R-:W2:Y:S04]  /*1760*/  LDG.E R15, desc[UR10][R16.64] ;  /* 0x0000000a100f7981 */ /* 0x000ea8000c1e1900 */
[----:B------:R-:W3:Y:S04]  /*1770*/  LDG.E R14, desc[UR10][R16.64+0x4] ;  /* 0x0000040a100e7981 */ /* 0x000ee8000c1e1900 */
[----:B------:R-:W4:Y:S04]  /*1780*/  LDG.E R18, desc[UR10][R16.64+0x8] ;  /* 0x0000080a10127981 */ /* 0x000f28000c1e1900 */
[----:B------:R-:W5:Y:S01]  /*1790*/  LDG.E R20, desc[UR10][R16.64+0xc] ;  /* 0x00000c0a10147981 */ /* 0x000f62000c1e1900 */
[----:B--2---:R-:W-:-:S02]  /*17a0*/  ISETP.NE.AND P2, PT, R15, RZ, PT ;  /* 0x000000ff0f00720c */ /* 0x004fc40003f45270 */
[----:B---3--:R-:W-:Y:S01]  /*17b0*/  ISETP.NE.AND P3, PT, R14, RZ, PT ;  /* 0x000000ff0e00720c */ /* 0x008fe20003f65270 */
[----:B0-----:R-:W-:-:S10]  /*17c0*/  IMAD.WIDE.U32 R14, R27, 0x4, R10 ;  /* 0x000000041b0e7825 */ /* 0x001fd400078e000a */
[----:B------:R-:W2:Y:S04]  /*17d0*/  @!P2 LDG.E R19, desc[UR10][R14.64] ;  /* 0x0000000a0e13a981 */ /* 0x000ea8000c1e1900 */
[----:B------:R-:W3:Y:S01]  /*17e0*/  @!P3 LDG.E R21, desc[UR10][R14.64+0x4] ;  /* 0x0000040a0e15b981 */ /* 0x000ee2000c1e1900 */
[----:B----4-:R-:W-:Y:S02]  /*17f0*/  ISETP.NE.AND P4, PT, R18, RZ, PT ;  /* 0x000000ff1200720c */ /* 0x010fe40003f85270 */
[----:B------:R-:W-:Y:S02]  /*1800*/  PLOP3.LUT P0, PT, PT, PT, PT, 0x80, 0x8 ;  /* 0x000000000008781c */ /* 0x000fe40003f0f070 */
[----:B--2---:R-:W-:Y:S02]  /*1810*/  @!P2 ISETP.GT.AND P6, PT, R19, R0, PT ;  /* 0x000000001300a20c */ /* 0x004fe40003fc4270 */
[----:B------:R-:W-:-:S07]  /*1820*/  @!P2 VIMNMX R0, PT, PT, R0, R19, PT ;  /* 0x000000130000a248 */ /* 0x000fce0003fe0100 */
[----:B------:R-:W2:Y:S01]  /*1830*/  @!P4 LDG.E R19, desc[UR10][R14.64+0x8] ;  /* 0x0000080a0e13c981 */ /* 0x000ea2000c1e1900 */
[----:B---3--:R-:W-:-:S04]  /*1840*/  @!P3 ISETP.GT.AND P5, PT, R21, R0, PT ;  /* 0x000000001500b20c */ /* 0x008fc80003fa4270 */
[----:B------:R-:W-:Y:S02]  /*1850*/  @!P3 PLOP3.LUT P0, PT, P5, PT, PT, 0x80, 0x8 ;  /* 0x000000000008b81c */ /* 0x000fe40002f0f070 */
[----:B-----5:R-:W-:-:S13]  /*1860*/  ISETP.NE.AND P5, PT, R20, RZ, PT ;  /* 0x000000ff1400720c */ /* 0x020fda0003fa5270 */
[----:B------:R-:W3:Y:S01]  /*1870*/  @!P5 LDG.E R23, desc[UR10][R14.64+0xc] ;  /* 0x00000c0a0e17d981 */ /* 0x000ee2000c1e1900 */
[----:B------:R-:W-:Y:S02]  /*1880*/  @!P3 VIMNMX R0, PT, PT, R0, R21, PT ;  /* 0x000000150000b248 */ /* 0x000fe40003fe0100 */
[----:B------:R-:W-:Y:S02]  /*1890*/  @!P2 SEL R2, R2, R27, P6 ;  /* 0x0000001b0202a207 */ /* 0x000fe40003000000 */
[----:B------:R-:W-:Y:S01]  /*18a0*/  PLOP3.LUT P2, PT, PT, PT, PT, 0x80, 0x8 ;  /* 0x000000000008781c */ /* 0x000fe20003f4f070 */
[----:B------:R-:W-:Y:S01]  /*18b0*/  @!P0 VIADD R2, R27, 0x1 ;  /* 0x000000011b028836 */ /* 0x000fe20000000000 */
[----:B------:R-:W-:Y:S02]  /*18c0*/  PLOP3.LUT P0, PT, PT, PT, PT, 0x80, 0x8 ;  /* 0x000000000008781c */ /* 0x000fe40003f0f070 */
[----:B--2---:R-:W-:Y:S02]  /*18d0*/  @!P4 ISETP.GT.AND P6, PT, R19, R0, PT ;  /* 0x000000001300c20c */ /* 0x004fe40003fc4270 */
[----:B------:R-:W-:-:S02]  /*18e0*/  @!P4 VIMNMX R0, PT, PT, R0, R19, PT ;  /* 0x000000130000c248 */ /* 0x000fc40003fe0100 */
[----:B------:R-:W-:Y:S02]  /*18f0*/  @!P4 PLOP3.LUT P2, PT, P6, PT, PT, 0x80, 0x8 ;  /* 0x000000000008c81c */ /* 0x000fe4000374f070 */
[----:B---3--:R-:W-:-:S04]  /*1900*/  @!P5 ISETP.GT.AND P6, PT, R23, R0, PT ;  /* 0x000000001700d20c */ /* 0x008fc80003fc4270 */
[----:B------:R-:W-:-:S07]  /*1910*/  @!P5 PLOP3.LUT P0, PT, P6, PT, PT, 0x80, 0x8 ;  /* 0x000000000008d81c */ /* 0x000fce000370f070 */
[----:B------:R-:W-:-:S06]  /*1920*/  @!P2 VIADD R2, R27, 0x2 ;  /* 0x000000021b02a836 */ /* 0x000fcc0000000000 */
[C---:B------:R-:W-:Y:S02]  /*1930*/  @!P0 VIADD R2, R27.reuse, 0x3 ;  /* 0x000000031b028836 */ /* 0x040fe40000000000 */
[----:B------:R-:W-:-:S05]  /*1940*/  VIADD R27, R27, 0x4 ;  /* 0x000000041b1b7836 */ /* 0x000fca0000000000 */
[----:B------:R-:W-:Y:S02]  /*1950*/  ISETP.NE.AND P0, PT, R27, R8, PT ;  /* 0x000000081b00720c */ /* 0x000fe40003f05270 */
[----:B------:R-:W-:-:S11]  /*1960*/  @!P5 VIMNMX R0, PT, PT, R0, R23, PT ;  /* 0x000000170000d248 */ /* 0x000fd60003fe0100 */
[----:B------:R-:W-:Y:S05]  /*1970*/  @P0 BRA `(.L_x_7) ;  /* 0xfffffffc00740947 */ /* 0x000fea000383ffff */
[----:B------:R-:W-:-:S07]  /*1980*/  IMAD.MOV.U32 R15, RZ, RZ, R8 ;  /* 0x000000ffff0f7224 */ /* 0x000fce00078e0008 */
.L_x_6:
[----:B------:R-:W-:-:S13]  /*1990*/  ISETP.NE.AND P2, PT, R7, RZ, PT ;  /* 0x000000ff0700720c */ /* 0x000fda0003f45270 */
[----:B------:R-:W-:Y:S05]  /*19a0*/  @!P2 BRA `(.L_x_11) ;  /* 0x000000000070a947 */ /* 0x000fea0003800000 */
[----:B0-----:R-:W0:Y:S08]  /*19b0*/  LDC.64 R10, c[0x0][0x3a0] ;  /* 0x0000e800ff0a7b82 */ /* 0x001e300000000a00 */
[----:B-1----:R-:W1:Y:S01]  /*19c0*/  LDC.64 R12, c[0x0][0x390] ;  /* 0x0000e400ff0c7b82 */ /* 0x002e620000000a00 */
[----:B0-----:R-:W-:-:S05]  /*19d0*/  IMAD.WIDE.U32 R10, R15, 0x4, R10 ;  /* 0x000000040f0a7825 */ /* 0x001fca00078e000a */
[----:B------:R-:W2:Y:S01]  /*19e0*/  LDG.E R14, desc[UR10][R10.64] ;  /* 0x0000000a0a0e7981 */ /* 0x000ea2000c1e1900 */
[----:B------:R-:W-:Y:S01]  /*19f0*/  ISETP.NE.AND P3, PT, R7, 0x1, PT ;  /* 0x000000010700780c */ /* 0x000fe20003f65270 */
[----:B-1----:R-:W-:Y:S01]  /*1a00*/  IMAD.WIDE.U32 R12, R15, 0x4, R12 ;  /* 0x000000040f0c7825 */ /* 0x002fe200078e000c */
[----:B--2---:R-:W-:-:S13]  /*1a10*/  ISETP.NE.AND P0, PT, R14, RZ, PT ;  /* 0x000000ff0e00720c */ /* 0x004fda0003f05270 */
[----:B------:R-:W-:Y:S05]  /*1a20*/  @P0 BRA `(.L_x_12) ;  /* 0x0000000000100947 */ /* 0x000fea0003800000 */
[----:B------:R-:W2:Y:S02]  /*1a30*/  LDG.E R17, desc[UR10][R12.64] ;  /* 0x0000000a0c117981 */ /* 0x000ea4000c1e1900 */
[----:B--2---:R-:W-:Y:S02]  /*1a40*/  ISETP.GT.AND P0, PT, R17, R0, PT ;  /* 0x000000001100720c */ /* 0x004fe40003f04270 */
[----:B------:R-:W-:Y:S02]  /*1a50*/  VIMNMX R0, PT, PT, R0, R17, PT ;  /* 0x0000001100007248 */ /* 0x000fe40003fe0100 */
[----:B------:R-:W-:-:S09]  /*1a60*/  SEL R2, R2, R15, P0 ;  /* 0x0000000f02027207 */ /* 0x000fd20000000000 */
.L_x_12:
[----:B------:R-:W-:Y:S05]  /*1a70*/  @!P3 BRA `(.L_x_11) ;  /* 0x00000000003cb947 */ /* 0x000fea0003800000 */
[----:B------:R-:W2:Y:S01]  /*1a80*/  LDG.E R14, desc[UR10][R10.64+0x4] ;  /* 0x0000040a0a0e7981 */ /* 0x000ea2000c1e1900 */
[----:B------:R-:W-:Y:S02]  /*1a90*/  ISETP.NE.AND P3, PT, R7, 0x2, PT ;  /* 0x000000020700780c */ /* 0x000fe40003f65270 */
[----:B--2---:R-:W-:-:S13]  /*1aa0*/  ISETP.NE.AND P0, PT, R14, RZ, PT ;  /* 0x000000ff0e00720c */ /* 0x004fda0003f05270 */
[----:B------:R-:W-:Y:S05]  /*1ab0*/  @P0 BRA `(.L_x_13) ;  /* 0x0000000000100947 */ /* 0x000fea0003800000 */
[----:B------:R-:W2:Y:S02]  /*1ac0*/  LDG.E R17, desc[UR10][R12.64+0x4] ;  /* 0x0000040a0c117981 */ /* 0x000ea4000c1e1900 */
[----:B--2---:R-:W-:Y:S02]  /*1ad0*/  ISETP.GT.AND P0, PT, R17, R0, PT ;  /* 0x000000001100720c */ /* 0x004fe40003f04270 */
[----:B------:R-:W-:-:S11]  /*1ae0*/  VIMNMX R0, PT, PT, R0, R17, PT ;  /* 0x0000001100007248 */ /* 0x000fd60003fe0100 */
[----:B------:R-:W-:-:S07]  /*1af0*/  @!P0 VIADD R2, R15, 0x1 ;  /* 0x000000010f028836 */ /* 0x000fce0000000000 */
.L_x_13:
[----:B------:R-:W-:Y:S05]  /*1b00*/  @!P3 BRA `(.L_x_11) ;  /* 0x000000000018b947 */ /* 0x000fea0003800000 */
[----:B------:R-:W2:Y:S02]  /*1b10*/  LDG.E R10, desc[UR10][R10.64+0x8] ;  /* 0x0000080a0a0a7981 */ /* 0x000ea4000c1e1900 */
[----:B--2---:R-:W-:-:S13]  /*1b20*/  ISETP.NE.AND P0, PT, R10, RZ, PT ;  /* 0x000000ff0a00720c */ /* 0x004fda0003f05270 */
[----:B------:R-:W-:Y:S05]  /*1b30*/  @P0 BRA `(.L_x_11) ;  /* 0x00000000000c0947 */ /* 0x000fea0003800000 */
[----:B------:R-:W2:Y:S02]  /*1b40*/  LDG.E R13, desc[UR10][R12.64+0x8] ;  /* 0x0000080a0c0d7981 */ /* 0x000ea4000c1e1900 */
[----:B--2---:R-:W-:-:S13]  /*1b50*/  ISETP.GT.AND P0, PT, R13, R0, PT ;  /* 0x000000000d00720c */ /* 0x004fda0003f04270 */
[----:B------:R-:W-:-:S07]  /*1b60*/  @!P0 VIADD R2, R15, 0x2 ;  /* 0x000000020f028836 */ /* 0x000fce0000000000 */
.L_x_11:
[----:B------:R-:W0:Y:S01]  /*1b70*/  LDCU.64 UR6, c[0x0][0x3a0] ;  /* 0x00007400ff0677ac */ /* 0x000e220008000a00 */
[----:B------:R-:W-:Y:S01]  /*1b80*/  IMAD.MOV.U32 R17, RZ, RZ, 0x1 ;  /* 0x00000001ff117424 */ /* 0x000fe200078e00ff */
[----:B------:R-:W2:Y:S01]  /*1b90*/  LDC.64 R20, c[0x0][0x390] ;  /* 0x0000e400ff147b82 */ /* 0x000ea20000000a00 */
[----:B------:R-:W-:Y:S01]  /*1ba0*/  IMAD.IADD R15, R25, 0x1, R2 ;  /* 0x00000001190f7824 */ /* 0x000fe200078e0202 */
[----:B------:R-:W3:Y:S01]  /*1bb0*/  LDCU UR4, c[0x0][0x380] ;  /* 0x00007000ff0477ac */ /* 0x000ee20008000800 */
[----:B------:R-:W-:Y:S02]  /*1bc0*/  IMAD.MOV.U32 R0, RZ, RZ, RZ ;  /* 0x000000ffff007224 */ /* 0x000fe400078e00ff */
[----:B0-----:R-:W-:Y:S02]  /*1bd0*/  IMAD.U32 R10, RZ, RZ, UR6 ;  /* 0x00000006ff0a7e24 */ /* 0x001fe4000f8e00ff */
[----:B------:R-:W-:Y:S02]  /*1be0*/  IMAD.U32 R11, RZ, RZ, UR7 ;  /* 0x00000007ff0b7e24 */ /* 0x000fe4000f8e00ff */
[----:B---3--:R-:W-:-:S02]  /*1bf0*/  IMAD.U32 R23, RZ, RZ, UR4 ;  /* 0x00000004ff177e24 */ /* 0x008fc4000f8e00ff */
[----:B-1----:R-:W-:-:S03]  /*1c00*/  IMAD.WIDE R12, R2, 0x4, R10 ;  /* 0x00000004020c7825 */ /* 0x002fc600078e020a */
[----:B------:R-:W-:Y:S01]  /*1c10*/  ISETP.GE.U32.AND P0, PT, R23, 0x4, PT ;  /* 0x000000041700780c */ /* 0x000fe20003f06070 */
[----:B--2---:R-:W-:Y:S01]  /*1c20*/  IMAD.WIDE R20, R15, 0x4, R20 ;  /* 0x000000040f147825 */ /* 0x004fe200078e0214 */
[----:B------:R0:W-:Y:S11]  /*1c30*/  STG.E desc[UR10][R12.64], R17 ;  /* 0x000000110c007986 */ /* 0x0001f6000c10190a */
[----:B------:R-:W-:Y:S05]  /*1c40*/  @!P0 BRA `(.L_x_14) ;  /* 0x0000000400508947 */ /* 0x000fea0003800000 */
[----:B------:R-:W-:-:S07]  /*1c50*/  IMAD.MOV.U32 R0, RZ, RZ, RZ ;  /* 0x000000ffff007224 */ /* 0x000fce00078e00ff */
.L_x_23:
[----:B-1----:R-:W1:Y:S01]  /*1c60*/  LDCU UR4, c[0x0][0x380] ;  /* 0x00007000ff0477ac */ /* 0x002e620008000800 */
[----:B------:R-:W2:Y:S01]  /*1c70*/  LDC.64 R18, c[0x0][0x388] ;  /* 0x0000e200ff127b82 */ /* 0x000ea20000000a00 */
[----:B------:R-:W3:Y:S07]  /*1c80*/  LDCU.64 UR6, c[0x0][0x3a0] ;  /* 0x00007400ff0677ac */ /* 0x000eee0008000a00 */
[----:B0-----:R-:W4:Y:S01]  /*1c90*/  LDC.64 R14, c[0x0][0x398] ;  /* 0x0000e600ff0e7b82 */ /* 0x001f220000000a00 */
[----:B-1----:R-:W-:-:S04]  /*1ca0*/  IMAD.U32 R23, RZ, RZ, UR4 ;  /* 0x00000004ff177e24 */ /* 0x002fc8000f8e00ff */
[----:B0-----:R-:W-:Y:S02]  /*1cb0*/  IMAD R13, R2, R23, R0 ;  /* 0x00000017020d7224 */ /* 0x001fe400078e0200 */
[----:B---3--:R-:W-:Y:S02]  /*1cc0*/  IMAD.U32 R10, RZ, RZ, UR6 ;  /* 0x00000006ff0a7e24 */ /* 0x008fe4000f8e00ff */
[----:B------:R-:W-:Y:S02]  /*1cd0*/  IMAD.U32 R11, RZ, RZ, UR7 ;  /* 0x00000007ff0b7e24 */ /* 0x000fe4000f8e00ff */
[----:B--2---:R-:W-:-:S04]  /*1ce0*/  IMAD.WIDE R18, R13, 0x4, R18 ;  /* 0x000000040d127825 */ /* 0x004fc800078e0212 */
[C---:B------:R-:W-:Y:S01]  /*1cf0*/  IMAD.WIDE.U32 R12, R0.reuse, 0x4, R10 ;  /* 0x00000004000c7825 */ /* 0x040fe200078e000a */
[----:B------:R-:W2:Y:S04]  /*1d00*/  LDG.E R22, desc[UR10][R18.64] ;  /* 0x0000000a12167981 */ /* 0x000ea8000c1e1900 */
[----:B------:R-:W3:Y:S01]  /*1d10*/  LDG.E R16, desc[UR10][R12.64] ;  /* 0x0000000a0c107981 */ /* 0x000ee2000c1e1900 */
[----:B----4-:R-:W-:Y:S01]  /*1d20*/  IMAD.WIDE.U32 R14, R0, 0x4, R14 ;  /* 0x00000004000e7825 */ /* 0x010fe200078e000e */
[----:B--2---:R-:W-:-:S04]  /*1d30*/  ISETP.NE.AND P0, PT, R22, RZ, PT ;  /* 0x000000ff1600720c */ /* 0x004fc80003f05270 */
[----:B---3--:R-:W-:-:S13]  /*1d40*/  ISETP.NE.OR P0, PT, R16, RZ, !P0 ;  /* 0x000000ff1000720c */ /* 0x008fda0004705670 */
[----:B------:R-:W-:Y:S05]  /*1d50*/  @P0 BRA `(.L_x_15) ;  /* 0x0000000000340947 */ /* 0x000fea0003800000 */
[----:B------:R-:W2:Y:S01]  /*1d60*/  LDG.E R27, desc[UR10][R20.64] ;  /* 0x0000000a141b7981 */ /* 0x000ea2000c1e1900 */
[----:B------:R-:W-:Y:S01]  /*1d70*/  BSSY.RECONVERGENT B0, `(.L_x_15) ;  /* 0x000000b000007945 */ /* 0x000fe20003800200 */
[----:B--2---:R-:W-:-:S13]  /*1d80*/  ISETP.NE.AND P0, PT, R27, 0x7fffffff, PT ;  /* 0x7fffffff1b00780c */ /* 0x004fda0003f05270 */
[----:B------:R-:W-:Y:S05]  /*1d90*/  @!P0 BRA `(.L_x_16) ;  /* 0x0000000000208947 */ /* 0x000fea0003800000 */
[----:B------:R-:W0:Y:S01]  /*1da0*/  LDC.64 R16, c[0x0][0x390] ;  /* 0x0000e400ff107b82 */ /* 0x000e220000000a00 */
[----:B------:R-:W-:Y:S02]  /*1db0*/  IMAD.IADD R29, R22, 0x1, R27 ;  /* 0x00000001161d7824 */ /* 0x000fe400078e021b */
[----:B------:R-:W-:-:S04]  /*1dc0*/  IMAD.IADD R27, R25, 0x1, R0 ;  /* 0x00000001191b7824 */ /* 0x000fc800078e0200 */
[----:B0-----:R-:W-:-:S05]  /*1dd0*/  IMAD.WIDE R16, R27, 0x4, R16 ;  /* 0x000000041b107825 */ /* 0x001fca00078e0210 */
[----:B------:R-:W2:Y:S02]  /*1de0*/  LDG.E R22, desc[UR10][R16.64] ;  /* 0x0000000a10167981 */ /* 0x000ea4000c1e1900 */
[----:B--2---:R-:W-:-:S13]  /*1df0*/  ISETP.GE.AND P0, PT, R29, R22, PT ;  /* 0x000000161d00720c */ /* 0x004fda0003f06270 */
[----:B------:R0:W-:Y:S04]  /*1e00*/  @!P0 STG.E desc[UR10][R16.64], R29 ;  /* 0x0000001d10008986 */ /* 0x0001e8000c10190a */
[----:B------:R0:W-:Y:S02]  /*1e10*/  @!P0 STG.E desc[UR10][R14.64], R29 ;  /* 0x0000001d0e008986 */ /* 0x0001e4000c10190a */
.L_x_16:
[----:B------:R-:W-:Y:S05]  /*1e20*/  BSYNC.RECONVERGENT B0 ;  /* 0x0000000000007941 */ /* 0x000fea0003800200 */
.L_x_15:
[----:B------:R-:W2:Y:S01]  /*1e30*/  LDG.E R26, desc[UR10][R18.64+0x4] ;  /* 0x0000040a121a7981 */ /* 0x000ea2000c1e1900 */
[----:B------:R-:W1:Y:S03]  /*1e40*/  LDCU.64 UR4, c[0x0][0x390] ;  /* 0x00007200ff0477ac */ /* 0x000e660008000a00 */
[----:B0-----:R-:W3:Y:S01]  /*1e50*/  LDG.E R16, desc[UR10][R12.64+0x4] ;  /* 0x0000040a0c107981 */ /* 0x001ee2000c1e1900 */
[----:B------:R-:W-:-:S04]  /*1e60*/  IADD3 R17, P3, PT, R25, R0, RZ ;  /* 0x0000000019117210 */ /* 0x000fc80007f7e0ff */
[----:B------:R-:W-:Y:S02]  /*1e70*/  LEA.HI.X.SX32 R22, R25, RZ, 0x1, P3 ;  /* 0x000000ff19167211 */ /* 0x000fe400018f0eff */
[----:B--2---:R-:W-:-:S04]  /*1e80*/  ISETP.NE.AND P0, PT, R26, RZ, PT ;  /* 0x000000ff1a00720c */ /* 0x004fc80003f05270 */
[----:B---3--:R-:W-:Y:S02]  /*1e90*/  ISETP.NE.OR P0, PT, R16, RZ, !P0 ;  /* 0x000000ff1000720c */ /* 0x008fe40004705670 */
[----:B-1----:R-:W-:-:S04]  /*1ea0*/  LEA R16, P3, R17, UR4, 0x2 ;  /* 0x0000000411107c11 */ /* 0x002fc8000f8610ff */
[----:B------:R-:W-:-:S07]  /*1eb0*/  LEA.HI.X R17, R17, UR5, R22, 0x2, P3 ;  /* 0x0000000511117c11 */ /* 0x000fce00098f1416 */
[----:B------:R-:W-:Y:S05]  /*1ec0*/  @P0 BRA `(.L_x_17) ;  /* 0x0000000000280947 */ /* 0x000fea0003800000 */
[----:B------:R-:W2:Y:S01]  /*1ed0*/  LDG.E R27, desc[UR10][R20.64] ;  /* 0x0000000a141b7981 */ /* 0x000ea2000c1e1900 */
[----:B------:R-:W-:Y:S01]  /*1ee0*/  BSSY.RECONVERGENT B0, `(.L_x_17) ;  /* 0x0000008000007945 */ /* 0x000fe20003800200 */
[----:B--2---:R-:W-:-:S13]  /*1ef0*/  ISETP.NE.AND P0, PT, R27, 0x7fffffff, PT ;  /* 0x7fffffff1b00780c */ /* 0x004fda0003f05270 */
[----:B------:R-:W-:Y:S05]  /*1f00*/  @!P0 BRA `(.L_x_18) ;  /* 0x0000000000148947 */ /* 0x000fea0003800000 */
[----:B------:R-:W2:Y:S01]  /*1f10*/  LDG.E R22, desc[UR10][R16.64+0x4] ;  /* 0x0000040a10167981 */ /* 0x000ea2000c1e1900 */
[----:B------:R-:W-:-:S05]  /*1f20*/  IMAD.IADD R27, R26, 0x1, R27 ;  /* 0x000000011a1b7824 */ /* 0x000fca00078e021b */
[----:B--2---:R-:W-:-:S13]  /*1f30*/  ISETP.GE.AND P0, PT, R27, R22, PT ;  /* 0x000000161b00720c */ /* 0x004fda0003f06270 */
[----:B------:R0:W-:Y:S04]  /*1f40*/  @!P0 STG.E desc[UR10][R16.64+0x4], R27 ;  /* 0x0000041b10008986 */ /* 0x0001e8000c10190a */
[----:B------:R0:W-:Y:S02]  /*1f50*/  @!P0 STG.E desc[UR10][R14.64+0x4], R27 ;  /* 0x0000041b0e008986 */ /* 0x0001e4000c10190a */
.L_x_18:
[----:B------:R-:W-:Y:S05]  /*1f60*/  BSYNC.RECONVERGENT B0 ;  /* 0x0000000000007941 */ /* 0x000fea0003800200 */
.L_x_17:
[----:B------:R-:W2:Y:S04]  /*1f70*/  LDG.E R26, desc[UR10][R18.64+0x8] ;  /* 0x0000080a121a7981 */ /* 0x000ea8000c1e1900 */
[----:B------:R-:W3:Y:S01]  /*1f80*/  LDG.E R22, desc[UR10][R12.64+0x8] ;  /* 0x0000080a0c167981 */ /* 0x000ee2000c1e1900 */
[----:B--2---:R-:W-:-:S04]  /*1f90*/  ISETP.NE.AND P0, PT, R26, RZ, PT ;  /* 0x000000ff1a00720c */ /* 0x004fc80003f05270 */
[----:B---3--:R-:W-:-:S13]  /*1fa0*/  ISETP.NE.OR P0, PT, R22, RZ, !P0 ;  /* 0x000000ff1600720c */ /* 0x008fda0004705670 */
[----:B------:R-:W-:Y:S05]  /*1fb0*/  @P0 BRA `(.L_x_19) ;  /* 0x0000000000280947 */ /* 0x000fea0003800000 */
[----:B0-----:R-:W2:Y:S01]  /*1fc0*/  LDG.E R27, desc[UR10][R20.64] ;  /* 0x0000000a141b7981 */ /* 0x001ea2000c1e1900 */
        /* <DEDUP_REMOVED lines=8> */
.L_x_20:
[----:B------:R-:W-:Y:S05]  /*2050*/  BSYNC.RECONVERGENT B0 ;  /* 0x0000000000007941 */ /* 0x000fea0003800200 */
.L_x_19:
[----:B------:R-:W2:Y:S04]  /*2060*/  LDG.E R18, desc[UR10][R18.64+0xc] ;  /* 0x00000c0a12127981 */ /* 0x000ea8000c1e1900 */
[----:B------:R-:W3:Y:S01]  /*2070*/  LDG.E R12, desc[UR10][R12.64+0xc] ;  /* 0x00000c0a0c0c7981 */ /* 0x000ee2000c1e1900 */
[----:B--2---:R-:W-:-:S04]  /*2080*/  ISETP.NE.AND P0, PT, R18, RZ, PT ;  /* 0x000000ff1200720c */ /* 0x004fc80003f05270 */
[----:B---3--:R-:W-:-:S13]  /*2090*/  ISETP.NE.OR P0, PT, R12, RZ, !P0 ;  /* 0x000000ff0c00720c */ /* 0x008fda0004705670 */
        /* <DEDUP_REMOVED lines=10> */
.L_x_22:
[----:B------:R-:W-:Y:S05]  /*2140*/  BSYNC.RECONVERGENT B0 ;  /* 0x0000000000007941 */ /* 0x000fea0003800200 */
.L_x_21:
[----:B------:R-:W-:-:S05]  /*2150*/  VIADD R0, R0, 0x4 ;  /* 0x0000000400007836 */ /* 0x000fca0000000000 */
[----:B------:R-:W-:-:S13]  /*2160*/  ISETP.NE.AND P0, PT, R0, R8, PT ;  /* 0x000000080000720c */ /* 0x000fda0003f05270 */
[----:B------:R-:W-:Y:S05]  /*2170*/  @P0 BRA `(.L_x_23) ;  /* 0xfffffff800b80947 */ /* 0x000fea000383ffff */
[----:B------:R-:W-:-:S07]  /*2180*/  IMAD.MOV.U32 R0, RZ, RZ, R8 ;  /* 0x000000ffff007224 */ /* 0x000fce00078e0008 */
.L_x_14:
[----:B------:R-:W-:Y:S05]  /*2190*/  @!P2 BRA `(.L_x_24) ;  /* 0x0000000000fca947 */ /* 0x000fea0003800000 */
[----:B01----:R-:W0:Y:S01]  /*21a0*/  LDC.64 R12, c[0x0][0x388] ;  /* 0x0000e200ff0c7b82 */ /* 0x003e220000000a00 */
[----:B------:R-:W-:Y:S02]  /*21b0*/  IMAD R15, R2, R23, R0 ;  /* 0x00000017020f7224 */ /* 0x000fe400078e0200 */
[----:B------:R-:W-:-:S05]  /*21c0*/  IMAD.WIDE.U32 R16, R0, 0x4, R10 ;  /* 0x0000000400107825 */ /* 0x000fca00078e000a */
[----:B------:R-:W2:Y:S01]  /*21d0*/  LDG.E R14, desc[UR10][R16.64] ;  /* 0x0000000a100e7981 */ /* 0x000ea2000c1e1900 */
[----:B------:R-:W1:Y:S01]  /*21e0*/  LDC.64 R10, c[0x0][0x398] ;  /* 0x0000e600ff0a7b82 */ /* 0x000e620000000a00 */
[----:B0-----:R-:W-:-:S05]  /*21f0*/  IMAD.WIDE R12, R15, 0x4, R12 ;  /* 0x000000040f0c7825 */ /* 0x001fca00078e020c */
[----:B------:R-:W3:Y:S01]  /*2200*/  LDG.E R2, desc[UR10][R12.64] ;  /* 0x0000000a0c027981 */ /* 0x000ee2000c1e1900 */
[----:B------:R-:W-:Y:S01]  /*2210*/  ISETP.NE.AND P2, PT, R7, 0x1, PT ;  /* 0x000000010700780c */ /* 0x000fe20003f45270 */
[----:B-1----:R-:W-:Y:S01]  /*2220*/  IMAD.WIDE.U32 R10, R0, 0x4, R10 ;  /* 0x00000004000a7825 */ /* 0x002fe200078e000a */
[----:B---3--:R-:W-:-:S04]  /*2230*/  ISETP.NE.AND P0, PT, R2, RZ, PT ;  /* 0x000000ff0200720c */ /* 0x008fc80003f05270 */
[----:B--2---:R-:W-:-:S13]  /*2240*/  ISETP.NE.OR P0, PT, R14, RZ, !P0 ;  /* 0x000000ff0e00720c */ /* 0x004fda0004705670 */
[----:B------:R-:W-:Y:S05]  /*2250*/  @P0 BRA `(.L_x_25) ;  /* 0x0000000000340947 */ /* 0x000fea0003800000 */
[----:B------:R-:W2:Y:S01]  /*2260*/  LDG.E R27, desc[UR10][R20.64] ;  /* 0x0000000a141b7981 */ /* 0x000ea2000c1e1900 */
[----:B------:R-:W-:Y:S01]  /*2270*/  BSSY.RECONVERGENT B0, `(.L_x_25) ;  /* 0x000000b000007945 */ /* 0x000fe20003800200 */
[----:B--2---:R-:W-:-:S13]  /*2280*/  ISETP.NE.AND P0, PT, R27, 0x7fffffff, PT ;  /* 0x7fffffff1b00780c */ /* 0x004fda0003f05270 */
[----:B------:R-:W-:Y:S05]  /*2290*/  @!P0 BRA `(.L_x_26) ;  /* 0x0000000000208947 */ /* 0x000fea0003800000 */
[----:B------:R-:W0:Y:S01]  /*22a0*/  LDC.64 R14, c[0x0][0x390] ;  /* 0x0000e400ff0e7b82 */ /* 0x000e220000000a00 */
[----:B------:R-:W-:-:S04]  /*22b0*/  IMAD.IADD R19, R25, 0x1, R0 ;  /* 0x0000000119137824 */ /* 0x000fc800078e0200 */
[----:B0-----:R-:W-:-:S05]  /*22c0*/  IMAD.WIDE R14, R19, 0x4, R14 ;  /* 0x00000004130e7825 */ /* 0x001fca00078e020e */
[----:B------:R-:W2:Y:S01]  /*22d0*/  LDG.E R18, desc[UR10][R14.64] ;  /* 0x0000000a0e127981 */ /* 0x000ea2000c1e1900 */
[----:B------:R-:W-:-:S05]  /*22e0*/  IMAD.IADD R27, R2, 0x1, R27 ;  /* 0x00000001021b7824 */ /* 0x000fca00078e021b */
[----:B--2---:R-:W-:-:S13]  /*22f0*/  ISETP.GE.AND P0, PT, R27, R18, PT ;  /* 0x000000121b00720c */ /* 0x004fda0003f06270 */
[----:B------:R0:W-:Y:S04]  /*2300*/  @!P0 STG.E desc[UR10][R14.64], R27 ;  /* 0x0000001b0e008986 */ /* 0x0001e8000c10190a */
[----:B------:R0:W-:Y:S02]  /*2310*/  @!P0 STG.E desc[UR10][R10.64], R27 ;  /* 0x0000001b0a008986 */ /* 0x0001e4000c10190a */
.L_x_26:
[----:B------:R-:W-:Y:S05]  /*2320*/  BSYNC.RECONVERGENT B0 ;  /* 0x0000000000007941 */ /* 0x000fea0003800200 */
.L_x_25:
[----:B------:R-:W-:Y:S04]  /*2330*/  BSSY.RECONVERGENT B0, `(.L_x_24) ;  /* 0x0000025000007945 */ /* 0x000fe80003800200 */
[----:B------:R-:W-:Y:S05]  /*2340*/  @!P2 BRA `(.L_x_27) ;  /* 0x00000000008ca947 */ /* 0x000fea0003800000 */
[----:B------:R-:W2:Y:S01]  /*2350*/  LDG.E R18, desc[UR10][R12.64+0x4] ;  /* 0x0000040a0c127981 */ /* 0x000ea2000c1e1900 */
[----:B------:R-:W1:Y:S03]  /*2360*/  LDCU.64 UR4, c[0x0][0x390] ;  /* 0x00007200ff0477ac */ /* 0x000e660008000a00 */
[----:B------:R-:W3:Y:S01]  /*2370*/  LDG.E R2, desc[UR10][R16.64+0x4] ;  /* 0x0000040a10027981 */ /* 0x000ee2000c1e1900 */
[----:B------:R-:W-:Y:S02]  /*2380*/  IADD3 R0, P2, PT, R25, R0, RZ ;  /* 0x0000000019007210 */ /* 0x000fe40007f5e0ff */
[----:B------:R-:W-:Y:S02]  /*2390*/  ISETP.NE.AND P3, PT, R7, 0x2, PT ;  /* 0x000000020700780c */ /* 0x000fe40003f65270 */
[----:B0-----:R-:W-:Y:S02]  /*23a0*/  LEA.HI.X.SX32 R15, R25, RZ, 0x1, P2 ;  /* 0x000000ff190f7211 */ /* 0x001fe400010f0eff */
[----:B-1----:R-:W-:-:S04]  /*23b0*/  LEA R14, P2, R0, UR4, 0x2 ;  /* 0x00000004000e7c11 */ /* 0x002fc8000f8410ff */
[----:B------:R-:W-:Y:S02]  /*23c0*/  LEA.HI.X R15, R0, UR5, R15, 0x2, P2 ;  /* 0x00000005000f7c11 */ /* 0x000fe400090f140f */
        /* <DEDUP_REMOVED lines=12> */
.L_x_29:
[----:B------:R-:W-:Y:S05]  /*2490*/  BSYNC.RECONVERGENT B1 ;  /* 0x0000000000017941 */ /* 0x000fea0003800200 */
.L_x_28:
[----:B------:R-:W-:Y:S05]  /*24a0*/  @!P3 BRA `(.L_x_27) ;  /* 0x000000000034b947 */ /* 0x000fea0003800000 */
[----:B------:R-:W2:Y:S04]  /*24b0*/  LDG.E R12, desc[UR10][R12.64+0x8] ;  /* 0x0000080a0c0c7981 */ /* 0x000ea8000c1e1900 */
[----:B------:R-:W3:Y:S01]  /*24c0*/  LDG.E R16, desc[UR10][R16.64+0x8] ;  /* 0x0000080a10107981 */ /* 0x000ee2000c1e1900 */
[----:B--2---:R-:W-:-:S04]  /*24d0*/  ISETP.NE.AND P0, PT, R12, RZ, PT ;  /* 0x000000ff0c00720c */ /* 0x004fc80003f05270 */
[----:B---3--:R-:W-:-:S13]  /*24e0*/  ISETP.NE.OR P0, PT, R16, RZ, !P0 ;  /* 0x000000ff1000720c */ /* 0x008fda0004705670 */
[----:B------:R-:W-:Y:S05]  /*24f0*/  @P0 BRA `(.L_x_27) ;  /* 0x0000000000200947 */ /* 0x000fea0003800000 */
[----:B------:R-:W2:Y:S02]  /*2500*/  LDG.E R21, desc[UR10][R20.64] ;  /* 0x0000000a14157981 */ /* 0x000ea4000c1e1900 */
[----:B--2---:R-:W-:-:S13]  /*2510*/  ISETP.NE.AND P0, PT, R21, 0x7fffffff, PT ;  /* 0x7fffffff1500780c */ /* 0x004fda0003f05270 */
[----:B------:R-:W-:Y:S05]  /*2520*/  @!P0 BRA `(.L_x_27) ;  /* 0x0000000000148947 */ /* 0x000fea0003800000 */
[----:B------:R-:W2:Y:S01]  /*2530*/  LDG.E R0, desc[UR10][R14.64+0x8] ;  /* 0x0000080a0e007981 */ /* 0x000ea2000c1e1900 */
[----:B------:R-:W-:-:S05]  /*2540*/  IMAD.IADD R21, R12, 0x1, R21 ;  /* 0x000000010c157824 */ /* 0x000fca00078e0215 */
[----:B--2---:R-:W-:-:S13]  /*2550*/  ISETP.GE.AND P0, PT, R21, R0, PT ;  /* 0x000000001500720c */ /* 0x004fda0003f06270 */
[----:B------:R1:W-:Y:S04]  /*2560*/  @!P0 STG.E desc[UR10][R14.64+0x8], R21 ;  /* 0x000008150e008986 */ /* 0x0003e8000c10190a */
[----:B------:R1:W-:Y:S02]  /*2570*/  @!P0 STG.E desc[UR10][R10.64+0x8], R21 ;  /* 0x000008150a008986 */ /* 0x0003e4000c10190a */
.L_x_27:
[----:B------:R-:W-:Y:S05]  /*2580*/  BSYNC.RECONVERGENT B0 ;  /* 0x0000000000007941 */ /* 0x000fea0003800200 */
.L_x_24:
[----:B01----:R-:W-:-:S05]  /*2590*/  VIADD R11, R23, 0xfffffffe ;  /* 0xfffffffe170b7836 */ /* 0x003fca0000000000 */
[C---:B------:R-:W-:Y:S01]  /*25a0*/  ISETP.NE.AND P0, PT, R24.reuse, R11, PT ;  /* 0x0000000b1800720c */ /* 0x040fe20003f05270 */
[----:B------:R-:W-:-:S12]  /*25b0*/  VIADD R24, R24, 0x1 ;  /* 0x0000000118187836 */ /* 0x000fd80000000000 */
[----:B------:R-:W-:Y:S05]  /*25c0*/  @P0 BRA `(.L_x_30) ;  /* 0xffffffe000c40947 */ /* 0x000fea000383ffff */
[----:B------:R-:W-:-:S05]  /*25d0*/  IMAD.IADD R4, R3, 0x1, R4 ;  /* 0x0000000103047824 */ /* 0x000fca00078e0204 */
[----:B------:R-:W-:-:S13]  /*25e0*/  ISETP.GE.AND P0, PT, R4, R23, PT ;  /* 0x000000170400720c */ /* 0x000fda0003f06270 */
[----:B------:R-:W-:Y:S05]  /*25f0*/  @!P0 BRA `(.L_x_31) ;  /* 0xffffffd800dc8947 */ /* 0x000fea000383ffff */
[----:B------:R-:W-:Y:S05]  /*2600*/  EXIT ;  /* 0x000000000000794d */ /* 0x000fea0003800000 */
.L_x_0:
[----:B------:R-:W-:-:S13]  /*2610*/  ISETP.NE.AND P0, PT, R11, 0x1, PT ;  /* 0x000000010b00780c */ /* 0x000fda0003f05270 */
[----:B------:R-:W-:Y:S05]  /*2620*/  @!P0 BRA `(.L_x_32) ;  /* 0x0000000000208947 */ /* 0x000fea0003800000 */
[----:B------:R-:W1:Y:S02]  /*2630*/  LDC.64 R8, c[0x0][0x390] ;  /* 0x0000e400ff087b82 */ /* 0x000e640000000a00 */
.L_x_33:
[--C-:B------:R-:W-:Y:S02]  /*2640*/  IMAD R7, R11, R4, R4.reuse ;  /* 0x000000040b077224 */ /* 0x100fe400078e0204 */
[----:B------:R-:W-:Y:S02]  /*2650*/  IMAD.IADD R4, R3, 0x1, R4 ;  /* 0x0000000103047824 */ /* 0x000fe400078e0204 */
[----:B-1----:R-:W-:-:S03]  /*2660*/  IMAD.WIDE R6, R7, 0x4, R8 ;  /* 0x0000000407067825 */ /* 0x002fc600078e0208 */
[----:B------:R-:W-:Y:S02]  /*2670*/  ISETP.GE.AND P0, PT, R4, R11, PT ;  /* 0x0000000b0400720c */ /* 0x000fe40003f06270 */
[----:B0-----:R2:W-:Y:S11]  /*2680*/  STG.E desc[UR10][R6.64], RZ ;  /* 0x000000ff06007986 */ /* 0x0015f6000c10190a */
[----:B--2---:R-:W-:Y:S05]  /*2690*/  @!P0 BRA `(.L_x_33) ;  /* 0xfffffffc00e88947 */ /* 0x004fea000383ffff */
[----:B------:R-:W-:Y:S05]  /*26a0*/  EXIT ;  /* 0x000000000000794d */ /* 0x000fea0003800000 */
.L_x_32:
[----:B------:R-:W1:Y:S01]  /*26b0*/  LDC.64 R6, c[0x0][0x3a0] ;  /* 0x0000e800ff067b82 */ /* 0x000e620000000a00 */
[----:B------:R-:W-:-:S07]  /*26c0*/  IMAD.MOV.U32 R5, RZ, RZ, 0x7fffffff ;  /* 0x7fffffffff057424 */ /* 0x000fce00078e00ff */
[----:B------:R-:W2:Y:S08]  /*26d0*/  LDC.64 R8, c[0x0][0x398] ;  /* 0x0000e600ff087b82 */ /* 0x000eb00000000a00 */
[----:B------:R-:W3:Y:S02]  /*26e0*/  LDC.64 R14, c[0x0][0x390] ;  /* 0x0000e400ff0e7b82 */ /* 0x000ee40000000a00 */
.L_x_34:
[C---:B---3--:R-:W-:Y:S01]  /*26f0*/  IMAD.WIDE R10, R4.reuse, 0x4, R14 ;  /* 0x00000004040a7825 */ /* 0x048fe200078e020e */
[----:B01----:R4:W-:Y:S04]  /*2700*/  STG.E desc[UR10][R6.64], RZ ;  /* 0x000000ff06007986 */ /* 0x0039e8000c10190a */
[----:B--2---:R4:W-:Y:S01]  /*2710*/  STG.E desc[UR10][R8.64], R5 ;  /* 0x0000000508007986 */ /* 0x0049e2000c10190a */
[----:B------:R-:W-:-:S03]  /*2720*/  IMAD.WIDE R12, R4, 0x4, R10 ;  /* 0x00000004040c7825 */ /* 0x000fc600078e020a */
[----:B------:R4:W-:Y:S01]  /*2730*/  STG.E desc[UR10][R10.64], R5 ;  /* 0x000000050a007986 */ /* 0x0009e2000c10190a */
[----:B------:R-:W-:-:S03]  /*2740*/  IMAD.IADD R4, R3, 0x1, R4 ;  /* 0x0000000103047824 */ /* 0x000fc600078e0204 */
[----:B------:R4:W-:Y:S02]  /*2750*/  STG.E desc[UR10][R12.64], RZ ;  /* 0x000000ff0c007986 */ /* 0x0009e4000c10190a */
[----:B------:R-:W-:-:S13]  /*2760*/  ISETP.GE.AND P0, PT, R4, 0x1, PT ;  /* 0x000000010400780c */ /* 0x000fda0003f06270 */
[----:B----4-:R-:W-:Y:S05]  /*2770*/  @!P0 BRA `(.L_x_34) ;  /* 0xfffffffc00dc8947 */ /* 0x010fea000383ffff */
[----:B------:R-:W-:Y:S05]  /*2780*/  EXIT ;  /* 0x000000000000794d */ /* 0x000fea0003800000 */
.L_x_35:
[----:B------:R-:W-:-:S00]  /*2790*/  BRA `(.L_x_35) ;  /* 0xfffffffc00fc7947 */ /* 0x000fc0000383ffff */
[----:B------:R-:W-:-:S00]  /*27a0*/  NOP ;  /* 0x0000000000007918 */ /* 0x000fc00000000000 */
        /* <DEDUP_REMOVED lines=13> */
.L_x_77:


//--------------------- .text._Z29print_adjacency_matrix_kerneliPi --------------------------
	.section	.text._Z29print_adjacency_matrix_kerneliPi,"ax",@progbits
	.align	128
        .global         _Z29print_adjacency_matrix_kerneliPi
        .type           _Z29print_adjacency_matrix_kerneliPi,@function
        .size           _Z29print_adjacency_matrix_kerneliPi,(.L_x_78 - _Z29print_adjacency_matrix_kerneliPi)
        .other          _Z29print_adjacency_matrix_kerneliPi,@"STO_CUDA_ENTRY STV_DEFAULT"
_Z29print_adjacency_matrix_kerneliPi:
.text._Z29print_adjacency_matrix_kerneliPi:
[----:B------:R-:W0:Y:S01]  /*0000*/  LDC R1, c[0x0][0x37c] ;  /* 0x0000df00ff017b82 */ /* 0x000e220000000800 */
[----:B------:R-:W1:Y:S01]  /*0010*/  S2R R2, SR_TID.X ;  /* 0x0000000000027919 */ /* 0x000e620000002100 */
[----:B------:R-:W2:Y:S06]  /*0020*/  LDCU UR5, c[0x0][0x2fc] ;  /* 0x00005f80ff0577ac */ /* 0x000eac0008000800 */
[----:B------:R-:W1:Y:S01]  /*0030*/  S2UR UR6, SR_CTAID.X ;  /* 0x00000000000679c3 */ /* 0x000e620000002500 */
[----:B0-----:R-:W-:Y:S01]  /*0040*/  VIADD R1, R1, 0xfffffff8 ;  /* 0xfffffff801017836 */ /* 0x001fe20000000000 */
[----:B------:R-:W0:Y:S01]  /*0050*/  LDCU UR7, c[0x0][0x380] ;  /* 0x00007000ff0777ac */ /* 0x000e220008000800 */
[----:B------:R-:W3:Y:S05]  /*0060*/  LDCU UR4, c[0x0][0x2f8] ;  /* 0x00005f00ff0477ac */ /* 0x000eea0008000800 */
[----:B------:R-:W1:Y:S01]  /*0070*/  LDC R19, c[0x0][0x360] ;  /* 0x0000d800ff137b82 */ /* 0x000e620000000800 */
[----:B---3--:R-:W-:-:S05]  /*0080*/  IADD3 R16, P1, PT, R1, UR4, RZ ;  /* 0x0000000401107c10 */ /* 0x008fca000ff3e0ff */
[----:B--2---:R-:W-:Y:S02]  /*0090*/  IMAD.X R17, RZ, RZ, UR5, P1 ;  /* 0x00000005ff117e24 */ /* 0x004fe400088e06ff */
[----:B-1----:R-:W-:-:S05]  /*00a0*/  IMAD R2, R19, UR6, R2 ;  /* 0x0000000613027c24 */ /* 0x002fca000f8e0202 */
[----:B0-----:R-:W-:-:S13]  /*00b0*/  ISETP.GE.AND P0, PT, R2, UR7, PT ;  /* 0x0000000702007c0c */ /* 0x001fda000bf06270 */
[----:B------:R-:W-:Y:S05]  /*00c0*/  @P0 EXIT ;  /* 0x000000000000094d */ /* 0x000fea0003800000 */
[----:B------:R-:W0:Y:S01]  /*00d0*/  LDCU UR4, c[0x0][0x370] ;  /* 0x00006e00ff0477ac */ /* 0x000e220008000800 */
[----:B------:R-:W1:Y:S01]  /*00e0*/  LDCU.64 UR36, c[0x0][0x358] ;  /* 0x00006b00ff2477ac */ /* 0x000e620008000a00 */
[----:B------:R-:W2:Y:S01]  /*00f0*/  LDCU UR38, c[0x0][0x380] ;  /* 0x00007000ff2677ac */ /* 0x000ea20008000800 */
[----:B0-----:R-:W-:-:S07]  /*0100*/  IMAD R19, R19, UR4, RZ ;  /* 0x0000000413137c24 */ /* 0x001fce000f8e02ff */
.L_x_37:
[----:B------:R-:W0:Y:S01]  /*0110*/  LDC.64 R8, c[0x0][0x388] ;  /* 0x0000e200ff087b82 */ /* 0x000e220000000a00 */
[----:B------:R-:W-:Y:S01]  /*0120*/  MOV R0, 0x48 ;  /* 0x0000004800007802 */ /* 0x000fe20000000f00 */
[----:B------:R-:W3:Y:S01]  /*0130*/  LDCU.64 UR4, c[0x4][0x40] ;  /* 0x01000800ff0477ac */ /* 0x000ee20008000a00 */
[----:B0-----:R-:W-:-:S05]  /*0140*/  IMAD.WIDE R8, R2, 0x4, R8 ;  /* 0x0000000402087825 */ /* 0x001fca00078e0208 */
[----:B-1----:R-:W4:Y:S01]  /*0150*/  LDG.E R3, desc[UR36][R8.64] ;  /* 0x0000002408037981 */ /* 0x002f22000c1e1900 */
[----:B------:R0:W1:Y:S01]  /*0160*/  LDC.64 R10, c[0x4][R0] ;  /* 0x01000000000a7b82 */ /* 0x0000620000000a00 */
[----:B---3--:R-:W-:Y:S01]  /*0170*/  IMAD.U32 R4, RZ, RZ, UR4 ;  /* 0x00000004ff047e24 */ /* 0x008fe2000f8e00ff */
[----:B------:R-:W-:Y:S01]  /*0180*/  MOV R5, UR5 ;  /* 0x0000000500057c02 */ /* 0x000fe20008000f00 */
[----:B------:R-:W-:Y:S01]  /*0190*/  IMAD.MOV.U32 R6, RZ, RZ, R16 ;  /* 0x000000ffff067224 */ /* 0x000fe200078e0010 */
[----:B------:R-:W-:Y:S01]  /*01a0*/  MOV R7, R17 ;  /* 0x0000001100077202 */ /* 0x000fe20000000f00 */
[----:B----4-:R3:W-:Y:S02]  /*01b0*/  STL.64 [R1], R2 ;  /* 0x0000000201007387 */ /* 0x0107e40000100a00 */
[----:B---3--:R-:W-:-:S04]  /*01c0*/  IADD3 R2, PT, PT, R19, R2, RZ ;  /* 0x0000000213027210 */ /* 0x008fc80007ffe0ff */
[----:B--2---:R-:W-:-:S04]  /*01d0*/  ISETP.GE.AND P0, PT, R2, UR38, PT ;  /* 0x0000002602007c0c */ /* 0x004fc8000bf06270 */
[----:B01----:R-:W-:-:S09]  /*01e0*/  P2R R18, PR, RZ, 0x1 ;  /* 0x00000001ff127803 */ /* 0x003fd20000000000 */
[----:B------:R-:W-:-:S07]  /*01f0*/  LEPC R20, `(.L_x_36) ;  /* 0x000000001014794e */ /* 0x000fce0000000000 */
[----:B------:R-:W-:Y:S05]  /*0200*/  CALL.ABS.NOINC R10 ;  /* 0x000000000a007343 */ /* 0x000fea0003c00000 */
.L_x_36:
[----:B------:R-:W-:-:S13]  /*0210*/  ISETP.NE.AND P6, PT, R18, RZ, PT ;  /* 0x000000ff1200720c */ /* 0x000fda0003fc5270 */
[----:B------:R-:W-:Y:S05]  /*0220*/  @!P6 BRA `(.L_x_37) ;  /* 0xfffffffc00b8e947 */ /* 0x000fea000383ffff */
[----:B------:R-:W-:Y:S05]  /*0230*/  EXIT ;  /* 0x000000000000794d */ /* 0x000fea0003800000 */
.L_x_38:
        /* <DEDUP_REMOVED lines=12> */
.L_x_78:


//--------------------- .text._Z28generate_random_graph_kerneliPiP17curandStateXORWOWS_ --------------------------
	.section	.text._Z28generate_random_graph_kerneliPiP17curandStateXORWOWS_,"ax",@progbits
	.align	128
        .global         _Z28generate_random_graph_kerneliPiP17curandStateXORWOWS_
        .type           _Z28generate_random_graph_kerneliPiP17curandStateXORWOWS_,@function
        .size           _Z28generate_random_graph_kerneliPiP17curandStateXORWOWS_,(.L_x_79 - _Z28generate_random_graph_kerneliPiP17curandStateXORWOWS_)
        .other          _Z28generate_random_graph_kerneliPiP17curandStateXORWOWS_,@"STO_CUDA_ENTRY STV_DEFAULT"
_Z28generate_random_graph_kerneliPiP17curandStateXORWOWS_:
.text._Z28generate_random_graph_kerneliPiP17curandStateXORWOWS_:
[----:B------:R-:W-:Y:S01]  /*0000*/  LDC R1, c[0x0][0x37c] ;  /* 0x0000df00ff017b82 */ /* 0x000fe20000000800 */
[----:B------:R-:W0:Y:S07]  /*0010*/  S2R R4, SR_TID.X ;  /* 0x0000000000047919 */ /* 0x000e2e0000002100 */
[----:B------:R-:W0:Y:S01]  /*0020*/  S2UR UR5, SR_CTAID.X ;  /* 0x00000000000579c3 */ /* 0x000e220000002500 */
[----:B------:R-:W1:Y:S07]  /*0030*/  LDCU UR4, c[0x0][0x380] ;  /* 0x00007000ff0477ac */ /* 0x000e6e0008000800 */
[----:B------:R-:W0:Y:S01]  /*0040*/  LDC R5, c[0x0][0x360] ;  /* 0x0000d800ff057b82 */ /* 0x000e220000000800 */
[----:B------:R-:W2:Y:S01]  /*0050*/  LDCU UR6, c[0x0][0x370] ;  /* 0x00006e00ff0677ac */ /* 0x000ea20008000800 */
[----:B0-----:R-:W-:-:S02]  /*0060*/  IMAD R4, R5, UR5, R4 ;  /* 0x0000000505047c24 */ /* 0x001fc4000f8e0204 */
[----:B--2---:R-:W-:-:S03]  /*0070*/  IMAD R5, R5, UR6, RZ ;  /* 0x0000000605057c24 */ /* 0x004fc6000f8e02ff */
[----:B-1----:R-:W-:-:S13]  /*0080*/  ISETP.GE.AND P0, PT, R4, UR4, PT ;  /* 0x0000000404007c0c */ /* 0x002fda000bf06270 */
[----:B------:R-:W-:Y:S05]  /*0090*/  @P0 EXIT ;  /* 0x000000000000094d */ /* 0x000fea0003800000 */
[----:B------:R-:W-:Y:S01]  /*00a0*/  UISETP.GE.AND UP0, UPT, UR4, 0x1, UPT ;  /* 0x000000010400788c */ /* 0x000fe2000bf06270 */
[----:B------:R-:W0:Y:S08]  /*00b0*/  LDCU.64 UR6, c[0x0][0x358] ;  /* 0x00006b00ff0677ac */ /* 0x000e300008000a00 */
[----:B------:R-:W-:Y:S05]  /*00c0*/  BRA.U !UP0, `(.L_x_39) ;  /* 0x0000001508707547 */ /* 0x000fea000b800000 */
[----:B------:R-:W-:Y:S02]  /*00d0*/  UIADD3 UR5, UPT, UPT, UR4, -0x1, URZ ;  /* 0xffffffff04057890 */ /* 0x000fe4000fffe0ff */
[----:B------:R-:W-:Y:S02]  /*00e0*/  ULOP3.LUT UR4, UR4, 0x7ffffffc, URZ, 0xc0, !UPT ;  /* 0x7ffffffc04047892 */ /* 0x000fe4000f8ec0ff */
[----:B------:R-:W-:-:S11]  /*00f0*/  UISETP.GE.U32.AND UP0, UPT, UR5, 0x3, UPT ;  /* 0x000000030500788c */ /* 0x000fd6000bf06070 */
.L_x_62:
[----:B-1----:R-:W1:Y:S01]  /*0100*/  LDC.64 R16, c[0x0][0x390] ;  /* 0x0000e400ff107b82 */ /* 0x002e620000000a00 */
[----:B--2---:R-:W2:Y:S01]  /*0110*/  LDCU UR5, c[0x0][0x380] ;  /* 0x00007000ff0577ac */ /* 0x004ea20008000800 */
[----:B------:R-:W-:Y:S02]  /*0120*/  IMAD.MOV.U32 R6, RZ, RZ, RZ ;  /* 0x000000ffff067224 */ /* 0x000fe400078e00ff */
[----:B--2---:R-:W-:-:S04]  /*0130*/  IMAD.U32 R9, RZ, RZ, UR5 ;  /* 0x00000005ff097e24 */ /* 0x004fc8000f8e00ff */
[C---:B------:R-:W-:Y:S02]  /*0140*/  IMAD R3, R4.reuse, R9, RZ ;  /* 0x0000000904037224 */ /* 0x040fe400078e02ff */
[----:B-1----:R-:W-:Y:S01]  /*0150*/  IMAD.WIDE R16, R4, 0x30, R16 ;  /* 0x0000003004107825 */ /* 0x002fe200078e0210 */
[----:B------:R-:W-:Y:S06]  /*0160*/  BRA.U !UP0, `(.L_x_40) ;  /* 0x0000000d08787547 */ /* 0x000fec000b800000 */
[----:B0-----:R-:W2:Y:S04]  /*0170*/  LDG.E.64 R6, desc[UR6][R16.64] ;  /* 0x0000000610067981 */ /* 0x001ea8000c1e1b00 */
[----:B------:R-:W3:Y:S04]  /*0180*/  LDG.E.64 R18, desc[UR6][R16.64+0x10] ;  /* 0x0000100610127981 */ /* 0x000ee8000c1e1b00 */
[----:B------:R-:W4:Y:S01]  /*0190*/  LDG.E.64 R10, desc[UR6][R16.64+0x8] ;  /* 0x00000806100a7981 */ /* 0x000f22000c1e1b00 */
[C---:B------:R-:W-:Y:S01]  /*01a0*/  ISETP.GE.AND P0, PT, R4.reuse, RZ, PT ;  /* 0x000000ff0400720c */ /* 0x040fe20003f06270 */
[----:B------:R-:W0:Y:S02]  /*01b0*/  LDCU.64 UR8, c[0x0][0x388] ;  /* 0x00007100ff0877ac */ /* 0x000e240008000a00 */
[----:B------:R1:W5:Y:S04]  /*01c0*/  LDG.E.64 R14, desc[UR6][R16.64+0x18] ;  /* 0x00001806100e7981 */ /* 0x000368000c1e1b00 */
[----:B------:R1:W5:Y:S04]  /*01d0*/  LDG.E R2, desc[UR6][R16.64+0x20] ;  /* 0x0000200610027981 */ /* 0x000368000c1e1900 */
[----:B------:R1:W5:Y:S01]  /*01e0*/  LDG.E.64 R12, desc[UR6][R16.64+0x28] ;  /* 0x00002806100c7981 */ /* 0x000362000c1e1b00 */
[C---:B------:R-:W-:Y:S01]  /*01f0*/  ISETP.GT.AND P1, PT, R4.reuse, RZ, PT ;  /* 0x000000ff0400720c */ /* 0x040fe20003f24270 */
[----:B------:R-:W0:Y:S01]  /*0200*/  @!P0 LDC.64 R22, c[0x0][0x388] ;  /* 0x0000e200ff168b82 */ /* 0x000e220000000a00 */
[----:B------:R-:W-:Y:S01]  /*0210*/  @!P0 IMAD.MOV.U32 R25, RZ, RZ, 0x2f800000 ;  /* 0x2f800000ff198424 */ /* 0x000fe200078e00ff */
[----:B------:R-:W-:Y:S01]  /*0220*/  BSSY.RECONVERGENT B0, `(.L_x_41) ;  /* 0x0000035000007945 */ /* 0x000fe20003800200 */
[C---:B------:R-:W-:Y:S01]  /*0230*/  ISETP.GE.AND P2, PT, R4.reuse, 0x2, PT ;  /* 0x000000020400780c */ /* 0x040fe20003f46270 */
[C---:B------:R-:W-:Y:S01]  /*0240*/  IMAD.IADD R28, R4.reuse, 0x1, R9 ;  /* 0x00000001041c7824 */ /* 0x040fe200078e0209 */
[----:B------:R-:W-:-:S02]  /*0250*/  ISETP.GE.AND P3, PT, R4, 0x3, PT ;  /* 0x000000030400780c */ /* 0x000fc40003f66270 */
[----:B--2---:R-:W-:-:S04]  /*0260*/  SHF.R.U32.HI R0, RZ, 0x2, R7 ;  /* 0x00000002ff007819 */ /* 0x004fc80000011607 */
[----:B------:R-:W-:Y:S01]  /*0270*/  LOP3.LUT R0, R0, R7, RZ, 0x3c, !PT ;  /* 0x0000000700007212 */ /* 0x000fe200078e3cff */
[----:B---3--:R-:W-:-:S03]  /*0280*/  IMAD.SHL.U32 R8, R19, 0x10, RZ ;  /* 0x0000001013087824 */ /* 0x008fc600078e00ff */
[----:B------:R-:W-:Y:S02]  /*0290*/  SHF.L.U32 R7, R0, 0x1, RZ ;  /* 0x0000000100077819 */ /* 0x000fe400000006ff */
[----:B----4-:R-:W-:Y:S02]  /*02a0*/  SHF.R.U32.HI R21, RZ, 0x2, R10 ;  /* 0x00000002ff157819 */ /* 0x010fe4000001160a */
[----:B------:R-:W-:Y:S02]  /*02b0*/  LOP3.LUT R7, R19, R8, R7, 0x96, !PT ;  /* 0x0000000813077212 */ /* 0x000fe400078e9607 */
[----:B------:R-:W-:Y:S02]  /*02c0*/  LOP3.LUT R21, R21, R10, RZ, 0x3c, !PT ;  /* 0x0000000a15157212 */ /* 0x000fe400078e3cff */
[----:B------:R-:W-:Y:S02]  /*02d0*/  LOP3.LUT R26, R7, R0, RZ, 0x3c, !PT ;  /* 0x00000000071a7212 */ /* 0x000fe400078e3cff */
[----:B------:R-:W-:Y:S01]  /*02e0*/  SHF.R.U32.HI R10, RZ, 0x2, R11 ;  /* 0x00000002ff0a7819 */ /* 0x000fe2000001160b */
[----:B------:R-:W-:Y:S01]  /*02f0*/  IMAD.SHL.U32 R8, R21, 0x2, RZ ;  /* 0x0000000215087824 */ /* 0x000fe200078e00ff */
[----:B------:R-:W-:Y:S01]  /*0300*/  @!P0 IADD3 R0, PT, PT, R6, 0x587c5, R26 ;  /* 0x000587c506008810 */ /* 0x000fe20007ffe01a */
[----:B------:R-:W-:Y:S01]  /*0310*/  IMAD.SHL.U32 R7, R26, 0x10, RZ ;  /* 0x000000101a077824 */ /* 0x000fe200078e00ff */
[----:B------:R-:W-:-:S02]  /*0320*/  LOP3.LUT R10, R10, R11, RZ, 0x3c, !PT ;  /* 0x0000000b0a0a7212 */ /* 0x000fc400078e3cff */
[----:B------:R-:W-:Y:S02]  /*0330*/  @!P0 I2FP.F32.U32 R0, R0 ;  /* 0x0000000000008245 */ /* 0x000fe40000201000 */
[----:B------:R-:W-:Y:S02]  /*0340*/  LOP3.LUT R8, R26, R7, R8, 0x96, !PT ;  /* 0x000000071a087212 */ /* 0x000fe400078e9608 */
[----:B------:R-:W-:Y:S01]  /*0350*/  SHF.L.U32 R11, R10, 0x1, RZ ;  /* 0x000000010a0b7819 */ /* 0x000fe200000006ff */
[----:B------:R-:W-:Y:S01]  /*0360*/  @!P0 FFMA R0, R0, R25, 1.1641532182693481445e-10 ;  /* 0x2f00000000008423 */ /* 0x000fe20000000019 */
[----:B------:R-:W-:Y:S01]  /*0370*/  LOP3.LUT R27, R8, R21, RZ, 0x3c, !PT ;  /* 0x00000015081b7212 */ /* 0x000fe200078e3cff */
[----:B0-----:R-:W-:Y:S01]  /*0380*/  @!P0 IMAD.WIDE R24, R3, 0x4, R22 ;  /* 0x0000000403188825 */ /* 0x001fe200078e0216 */
[----:B------:R-:W-:-:S03]  /*0390*/  SHF.R.U32.HI R21, RZ, 0x2, R18 ;  /* 0x00000002ff157819 */ /* 0x000fc60000011612 */
[----:B------:R-:W-:Y:S01]  /*03a0*/  @!P0 FMUL R0, R0, 10 ;  /* 0x4120000000008820 */ /* 0x000fe20000400000 */
[----:B------:R-:W-:Y:S01]  /*03b0*/  @!P0 IMAD.WIDE R22, R4, 0x4, R22 ;  /* 0x0000000404168825 */ /* 0x000fe200078e0216 */
[----:B------:R-:W-:Y:S02]  /*03c0*/  LOP3.LUT R18, R21, R18, RZ, 0x3c, !PT ;  /* 0x0000001215127212 */ /* 0x000fe400078e3cff */
[----:B------:R0:W2:Y:S01]  /*03d0*/  @!P0 F2I.TRUNC.NTZ R7, R0 ;  /* 0x0000000000078305 */ /* 0x0000a2000020f100 */
[----:B------:R-:W-:-:S05]  /*03e0*/  IMAD.SHL.U32 R8, R27, 0x10, RZ ;  /* 0x000000101b087824 */ /* 0x000fca00078e00ff */
[----:B------:R-:W-:Y:S01]  /*03f0*/  LOP3.LUT R11, R27, R8, R11, 0x96, !PT ;  /* 0x000000081b0b7212 */ /* 0x000fe200078e960b */
[----:B------:R-:W-:Y:S01]  /*0400*/  IMAD.SHL.U32 R8, R18, 0x2, RZ ;  /* 0x0000000212087824 */ /* 0x000fe200078e00ff */
[----:B0-----:R-:W-:Y:S02]  /*0410*/  SHF.R.S32.HI R0, RZ, 0x1f, R3 ;  /* 0x0000001fff007819 */ /* 0x001fe40000011403 */
[----:B------:R-:W-:Y:S02]  /*0420*/  LOP3.LUT R20, R11, R10, RZ, 0x3c, !PT ;  /* 0x0000000a0b147212 */ /* 0x000fe400078e3cff */
[----:B------:R-:W-:Y:S01]  /*0430*/  LEA R10, P4, R3, UR8, 0x2 ;  /* 0x00000008030a7c11 */ /* 0x000fe2000f8810ff */
[----:B--2---:R0:W-:Y:S02]  /*0440*/  @!P0 STG.E desc[UR6][R24.64], R7 ;  /* 0x0000000718008986 */ /* 0x0041e4000c101906 */
[C---:B------:R-:W-:Y:S02]  /*0450*/  IMAD.SHL.U32 R11, R20.reuse, 0x10, RZ ;  /* 0x00000010140b7824 */ /* 0x040fe400078e00ff */
[----:B------:R1:W-:Y:S03]  /*0460*/  @!P0 STG.E desc[UR6][R22.64], R7 ;  /* 0x0000000716008986 */ /* 0x0003e6000c101906 */
[----:B------:R-:W-:Y:S01]  /*0470*/  LOP3.LUT R21, R20, R11, R8, 0x96, !PT ;  /* 0x0000000b14157212 */ /* 0x000fe200078e9608 */
[----:B------:R-:W-:Y:S01]  /*0480*/  IMAD R8, R9, 0x3, R4 ;  /* 0x0000000309087824 */ /* 0x000fe200078e0204 */
[----:B------:R-:W-:-:S02]  /*0490*/  LEA.HI.X R11, R3, UR9, R0, 0x2, P4 ;  /* 0x00000009030b7c11 */ /* 0x000fc4000a0f1400 */
[----:B------:R-:W-:Y:S02]  /*04a0*/  LOP3.LUT R21, R21, R18, RZ, 0x3c, !PT ;  /* 0x0000001215157212 */ /* 0x000fe400078e3cff */
[----:B0-----:R-:W-:Y:S01]  /*04b0*/  LEA R24, R9, R4, 0x1 ;  /* 0x0000000409187211 */ /* 0x001fe200078e08ff */
[----:B------:R-:W-:Y:S06]  /*04c0*/  @P1 BRA `(.L_x_42) ;  /* 0x0000000000281947 */ /* 0x000fec0003800000 */
[----:B-1----:R-:W-:Y:S01]  /*04d0*/  IADD3 R7, PT, PT, R6, 0xb0f8a, R27 ;  /* 0x000b0f8a06077810 */ /* 0x002fe20007ffe01b */
[----:B------:R-:W-:Y:S01]  /*04e0*/  IMAD.MOV.U32 R18, RZ, RZ, 0x2f800000 ;  /* 0x2f800000ff127424 */ /* 0x000fe200078e00ff */
[----:B------:R-:W0:Y:S02]  /*04f0*/  LDC.64 R22, c[0x0][0x388] ;  /* 0x0000e200ff167b82 */ /* 0x000e240000000a00 */
[----:B------:R-:W-:-:S05]  /*0500*/  I2FP.F32.U32 R7, R7 ;  /* 0x0000000700077245 */ /* 0x000fca0000201000 */
[----:B------:R-:W-:-:S04]  /*0510*/  FFMA R7, R7, R18, 1.1641532182693481445e-10 ;  /* 0x2f00000007077423 */ /* 0x000fc80000000012 */
[----:B------:R-:W-:-:S06]  /*0520*/  FMUL R7, R7, 10 ;  /* 0x4120000007077820 */ /* 0x000fcc0000400000 */
[----:B------:R-:W1:Y:S01]  /*0530*/  F2I.TRUNC.NTZ R7, R7 ;  /* 0x0000000700077305 */ /* 0x000e62000020f100 */
[----:B0-----:R-:W-:Y:S01]  /*0540*/  IMAD.WIDE R22, R28, 0x4, R22 ;  /* 0x000000041c167825 */ /* 0x001fe200078e0216 */
[----:B-1----:R0:W-:Y:S04]  /*0550*/  STG.E desc[UR6][R10.64+0x4], R7 ;  /* 0x000004070a007986 */ /* 0x0021e8000c101906 */
[----:B------:R0:W-:Y:S02]  /*0560*/  STG.E desc[UR6][R22.64], R7 ;  /* 0x0000000716007986 */ /* 0x0001e4000c101906 */
.L_x_42:
[----:B------:R-:W-:Y:S05]  /*0570*/  BSYNC.RECONVERGENT B0 ;  /* 0x0000000000007941 */ /* 0x000fea0003800200 */
.L_x_41:
[----:B------:R-:W-:Y:S04]  /*0580*/  BSSY.RECONVERGENT B0, `(.L_x_43) ;  /* 0x000000c000007945 */ /* 0x000fe80003800200 */
[----:B------:R-:W-:Y:S05]  /*0590*/  @P2 BRA `(.L_x_44) ;  /* 0x0000000000282947 */ /* 0x000fea0003800000 */
[----:B01----:R-:W-:Y:S01]  /*05a0*/  IADD3 R7, PT, PT, R6, 0x10974f, R20 ;  /* 0x0010974f06077810 */ /* 0x003fe20007ffe014 */
        /* <DEDUP_REMOVED lines=9> */
.L_x_44:
[----:B------:R-:W-:Y:S05]  /*0640*/  BSYNC.RECONVERGENT B0 ;  /* 0x0000000000007941 */ /* 0x000fea0003800200 */
.L_x_43:
[----:B------:R-:W-:Y:S01]  /*0650*/  BSSY.RECONVERGENT B0, `(.L_x_45) ;  /* 0x000000d000007945 */ /* 0x000fe20003800200 */
[----:B------:R-:W-:-:S03]  /*0660*/  IADD3 R18, PT, PT, R6, 0x161f14, RZ ;  /* 0x00161f1406127810 */ /* 0x000fc60007ffe0ff */
[----:B------:R-:W-:Y:S05]  /*0670*/  @P3 BRA `(.L_x_46) ;  /* 0x0000000000283947 */ /* 0x000fea0003800000 */
[----:B------:R-:W-:Y:S02]  /*0680*/  IMAD.IADD R6, R21, 0x1, R18 ;  /* 0x0000000115067824 */ /* 0x000fe400078e0212 */
[----:B012---:R-:W-:-:S03]  /*0690*/  IMAD.MOV.U32 R7, RZ, RZ, 0x2f800000 ;  /* 0x2f800000ff077424 */ /* 0x007fc600078e00ff */
[----:B------:R-:W-:-:S05]  /*06a0*/  I2FP.F32.U32 R6, R6 ;  /* 0x0000000600067245 */ /* 0x000fca0000201000 */
[----:B------:R-:W-:Y:S02]  /*06b0*/  FFMA R22, R6, R7, 1.1641532182693481445e-10 ;  /* 0x2f00000006167423 */ /* 0x000fe40000000007 */
[----:B------:R-:W0:Y:S02]  /*06c0*/  LDC.64 R6, c[0x0][0x388] ;  /* 0x0000e200ff067b82 */ /* 0x000e240000000a00 */
[----:B------:R-:W-:-:S04]  /*06d0*/  FMUL R22, R22, 10 ;  /* 0x4120000016167820 */ /* 0x000fc80000400000 */
[----:B------:R-:W1:Y:S02]  /*06e0*/  F2I.TRUNC.NTZ R23, R22 ;  /* 0x0000001600177305 */ /* 0x000e64000020f100 */
[----:B-1----:R3:W-:Y:S01]  /*06f0*/  STG.E desc[UR6][R10.64+0xc], R23 ;  /* 0x00000c170a007986 */ /* 0x0027e2000c101906 */
[----:B0-----:R-:W-:-:S05]  /*0700*/  IMAD.WIDE R6, R8, 0x4, R6 ;  /* 0x0000000408067825 */ /* 0x001fca00078e0206 */
[----:B------:R3:W-:Y:S02]  /*0710*/  STG.E desc[UR6][R6.64], R23 ;  /* 0x0000001706007986 */ /* 0x0007e4000c101906 */
.L_x_46:
[----:B------:R-:W-:Y:S05]  /*0720*/  BSYNC.RECONVERGENT B0 ;  /* 0x0000000000007941 */ /* 0x000fea0003800200 */
.L_x_45:
[----:B------:R4:W-:Y:S01]  /*0730*/  STG.E.64 desc[UR6][R16.64], R18 ;  /* 0x0000001210007986 */ /* 0x0009e2000c101b06 */
[----:B------:R-:W-:Y:S01]  /*0740*/  UISETP.NE.AND UP1, UPT, UR4, 0x4, UPT ;  /* 0x000000040400788c */ /* 0x000fe2000bf25270 */
[C---:B0-23--:R-:W-:Y:S01]  /*0750*/  IMAD R10, R9.reuse, 0x4, R4 ;  /* 0x00000004090a7824 */ /* 0x04dfe200078e0204 */
[----:B------:R-:W-:Y:S01]  /*0760*/  MOV R6, UR4 ;  /* 0x0000000400067c02 */ /* 0x000fe20008000f00 */
[----:B------:R4:W-:Y:S01]  /*0770*/  STG.E.64 desc[UR6][R16.64+0x8], R26 ;  /* 0x0000081a10007986 */ /* 0x0009e2000c101b06 */
[C---:B-1----:R-:W-:Y:S02]  /*0780*/  IMAD R23, R9.reuse, 0x4, R8 ;  /* 0x0000000409177824 */ /* 0x042fe400078e0208 */
[C---:B------:R-:W-:Y:S01]  /*0790*/  IMAD R22, R9.reuse, 0x4, R24 ;  /* 0x0000000409167824 */ /* 0x040fe200078e0218 */
[----:B------:R4:W-:Y:S01]  /*07a0*/  STG.E.64 desc[UR6][R16.64+0x10], R20 ;  /* 0x0000101410007986 */ /* 0x0009e2000c101b06 */
[----:B------:R-:W-:-:S03]  /*07b0*/  IMAD R7, R9, 0x4, R28 ;  /* 0x0000000409077824 */ /* 0x000fc600078e021c */
[----:B-----5:R4:W-:Y:S04]  /*07c0*/  STG.E.64 desc[UR6][R16.64+0x18], R14 ;  /* 0x0000180e10007986 */ /* 0x0209e8000c101b06 */
[----:B------:R4:W-:Y:S04]  /*07d0*/  STG.E desc[UR6][R16.64+0x20], R2 ;  /* 0x0000200210007986 */ /* 0x0009e8000c101906 */
[----:B------:R4:W-:Y:S01]  /*07e0*/  STG.E.64 desc[UR6][R16.64+0x28], R12 ;  /* 0x0000280c10007986 */ /* 0x0009e2000c101b06 */
[----:B------:R-:W-:Y:S05]  /*07f0*/  BRA.U !UP1, `(.L_x_40) ;  /* 0x0000000509d47547 */ /* 0x000fea000b800000 */
[----:B------:R-:W-:Y:S01]  /*0800*/  MOV R24, R27 ;  /* 0x0000001b00187202 */ /* 0x000fe20000000f00 */
[----:B------:R-:W-:Y:S01]  /*0810*/  IMAD.MOV.U32 R8, RZ, RZ, R19 ;  /* 0x000000ffff087224 */ /* 0x000fe200078e0013 */
[----:B------:R-:W-:Y:S01]  /*0820*/  IADD3 R25, PT, PT, R3, 0x4, RZ ;  /* 0x0000000403197810 */ /* 0x000fe20007ffe0ff */
[----:B------:R-:W-:Y:S02]  /*0830*/  IMAD.MOV.U32 R6, RZ, RZ, R10 ;  /* 0x000000ffff067224 */ /* 0x000fe400078e000a */
[----:B----4-:R-:W-:Y:S02]  /*0840*/  IMAD.MOV.U32 R19, RZ, RZ, R20 ;  /* 0x000000ffff137224 */ /* 0x010fe400078e0014 */
[----:B------:R-:W-:-:S07]  /*0850*/  IMAD.MOV.U32 R27, RZ, RZ, 0x4 ;  /* 0x00000004ff1b7424 */ /* 0x000fce00078e00ff */
.L_x_55:
[----:B------:R-:W-:Y:S01]  /*0860*/  SHF.R.U32.HI R9, RZ, 0x2, R8 ;  /* 0x00000002ff097819 */ /* 0x000fe20000011608 */
[----:B------:R-:W-:Y:S01]  /*0870*/  BSSY.RECONVERGENT B0, `(.L_x_47) ;  /* 0x0000013000007945 */ /* 0x000fe20003800200 */
[----:B------:R-:W-:Y:S02]  /*0880*/  ISETP.GE.AND P0, PT, R4, R27, PT ;  /* 0x0000001b0400720c */ /* 0x000fe40003f06270 */
[----:B------:R-:W-:Y:S01]  /*0890*/  LOP3.LUT R9, R9, R8, RZ, 0x3c, !PT ;  /* 0x0000000809097212 */ /* 0x000fe200078e3cff */
[----:B------:R-:W-:-:S04]  /*08a0*/  IMAD.SHL.U32 R8, R21, 0x10, RZ ;  /* 0x0000001015087824 */ /* 0x000fc800078e00ff */
[----:B------:R-:W-:-:S05]  /*08b0*/  IMAD.SHL.U32 R10, R9, 0x2, RZ ;  /* 0x00000002090a7824 */ /* 0x000fca00078e00ff */
[----:B------:R-:W-:-:S04]  /*08c0*/  LOP3.LUT R10, R21, R8, R10, 0x96, !PT ;  /* 0x00000008150a7212 */ /* 0x000fc800078e960a */
[----:B------:R-:W-:Y:S01]  /*08d0*/  LOP3.LUT R10, R10, R9, RZ, 0x3c, !PT ;  /* 0x000000090a0a7212 */ /* 0x000fe200078e3cff */
[----:B------:R-:W-:Y:S06]  /*08e0*/  @P0 BRA `(.L_x_48) ;  /* 0x00000000002c0947 */ /* 0x000fec0003800000 */
[----:B------:R-:W-:Y:S01]  /*08f0*/  HFMA2 R11, -RZ, RZ, 0.1171875, 0 ;  /* 0x2f800000ff0b7431 */ /* 0x000fe200000001ff */
[----:B------:R-:W-:-:S04]  /*0900*/  IADD3 R8, PT, PT, R18, 0x587c5, R10 ;  /* 0x000587c512087810 */ /* 0x000fc80007ffe00a */
[----:B------:R-:W-:-:S05]  /*0910*/  I2FP.F32.U32 R8, R8 ;  /* 0x0000000800087245 */ /* 0x000fca0000201000 */
[----:B------:R-:W-:Y:S02]  /*0920*/  FFMA R11, R8, R11, 1.1641532182693481445e-10 ;  /* 0x2f000000080b7423 */ /* 0x000fe4000000000b */
[----:B------:R-:W0:Y:S02]  /*0930*/  LDC.64 R8, c[0x0][0x388] ;  /* 0x0000e200ff087b82 */ /* 0x000e240000000a00 */
[----:B------:R-:W-:-:S06]  /*0940*/  FMUL R11, R11, 10 ;  /* 0x412000000b0b7820 */ /* 0x000fcc0000400000 */
[----:B------:R-:W1:Y:S01]  /*0950*/  F2I.TRUNC.NTZ R11, R11 ;  /* 0x0000000b000b7305 */ /* 0x000e62000020f100 */
[----:B0-----:R-:W-:-:S04]  /*0960*/  IMAD.WIDE R28, R25, 0x4, R8 ;  /* 0x00000004191c7825 */ /* 0x001fc800078e0208 */
[----:B------:R-:W-:Y:S01]  /*0970*/  IMAD.WIDE R8, R6, 0x4, R8 ;  /* 0x0000000406087825 */ /* 0x000fe200078e0208 */
[----:B-1----:R0:W-:Y:S04]  /*0980*/  STG.E desc[UR6][R28.64], R11 ;  /* 0x0000000b1c007986 */ /* 0x0021e8000c101906 */
[----:B------:R0:W-:Y:S02]  /*0990*/  STG.E desc[UR6][R8.64], R11 ;  /* 0x0000000b08007986 */ /* 0x0001e4000c101906 */
.L_x_48:
[----:B------:R-:W-:Y:S05]  /*09a0*/  BSYNC.RECONVERGENT B0 ;  /* 0x0000000000007941 */ /* 0x000fea0003800200 */
.L_x_47:
[----:B0-----:R-:W-:Y:S01]  /*09b0*/  SHF.R.U32.HI R9, RZ, 0x2, R26 ;  /* 0x00000002ff097819 */ /* 0x001fe2000001161a */
[----:B------:R-:W0:Y:S01]  /*09c0*/  LDCU.64 UR8, c[0x0][0x388] ;  /* 0x00007100ff0877ac */ /* 0x000e220008000a00 */
[----:B------:R-:W-:Y:S01]  /*09d0*/  IMAD.SHL.U32 R11, R10, 0x10, RZ ;  /* 0x000000100a0b7824 */ /* 0x000fe200078e00ff */
[----:B------:R-:W-:Y:S01]  /*09e0*/  IADD3 R20, P0, PT, R3, R27, RZ ;  /* 0x0000001b03147210 */ /* 0x000fe20007f1e0ff */
[----:B------:R-:W-:Y:S01]  /*09f0*/  BSSY.RECONVERGENT B0, `(.L_x_49) ;  /* 0x0000025000007945 */ /* 0x000fe20003800200 */
[----:B------:R-:W-:Y:S02]  /*0a00*/  LOP3.LUT R9, R9, R26, RZ, 0x3c, !PT ;  /* 0x0000001a09097212 */ /* 0x000fe400078e3cff */
[----:B------:R-:W-:-:S03]  /*0a10*/  SHF.R.U32.HI R29, RZ, 0x2, R24 ;  /* 0x00000002ff1d7819 */ /* 0x000fc60000011618 */
[----:B------:R-:W-:Y:S01]  /*0a20*/  IMAD.SHL.U32 R8, R9, 0x2, RZ ;  /* 0x0000000209087824 */ /* 0x000fe200078e00ff */
[----:B------:R-:W-:-:S04]  /*0a30*/  LOP3.LUT R29, R29, R24, RZ, 0x3c, !PT ;  /* 0x000000181d1d7212 */ /* 0x000fc800078e3cff */
[----:B------:R-:W-:Y:S01]  /*0a40*/  LOP3.LUT R8, R10, R11, R8, 0x96, !PT ;  /* 0x0000000b0a087212 */ /* 0x000fe200078e9608 */
[----:B------:R-:W-:-:S03]  /*0a50*/  IMAD.SHL.U32 R24, R29, 0x2, RZ ;  /* 0x000000021d187824 */ /* 0x000fc600078e00ff */
[----:B------:R-:W-:Y:S02]  /*0a60*/  LOP3.LUT R11, R8, R9, RZ, 0x3c, !PT ;  /* 0x00000009080b7212 */ /* 0x000fe400078e3cff */
[----:B------:R-:W-:Y:S02]  /*0a70*/  LEA.HI.X.SX32 R9, R27, R0, 0x1, P0 ;  /* 0x000000001b097211 */ /* 0x000fe400000f0eff */
[----:B0-----:R-:W-:-:S04]  /*0a80*/  LEA R8, P0, R20, UR8, 0x2 ;  /* 0x0000000814087c11 */ /* 0x001fc8000f8010ff */
[----:B------:R-:W-:Y:S02]  /*0a90*/  LEA.HI.X R9, R20, UR9, R9, 0x2, P0 ;  /* 0x0000000914097c11 */ /* 0x000fe400080f1409 */
[C---:B------:R-:W-:Y:S02]  /*0aa0*/  SHF.L.U32 R20, R11.reuse, 0x4, RZ ;  /* 0x000000040b147819 */ /* 0x040fe400000006ff */
[----:B------:R-:W-:Y:S02]  /*0ab0*/  ISETP.GT.AND P0, PT, R4, R27, PT ;  /* 0x0000001b0400720c */ /* 0x000fe40003f04270 */
[----:B------:R-:W-:Y:S02]  /*0ac0*/  LOP3.LUT R20, R11, R20, R24, 0x96, !PT ;  /* 0x000000140b147212 */ /* 0x000fe400078e9618 */
[----:B------:R-:W-:Y:S02]  /*0ad0*/  SHF.R.U32.HI R24, RZ, 0x2, R19 ;  /* 0x00000002ff187819 */ /* 0x000fe40000011613 */
[----:B------:R-:W-:Y:S01]  /*0ae0*/  LOP3.LUT R20, R20, R29, RZ, 0x3c, !PT ;  /* 0x0000001d14147212 */ /* 0x000fe200078e3cff */
[----:B------:R-:W-:Y:S01]  /*0af0*/  VIADD R29, R27, 0x2 ;  /* 0x000000021b1d7836 */ /* 0x000fe20000000000 */
[----:B------:R-:W-:-:S03]  /*0b00*/  LOP3.LUT R24, R24, R19, RZ, 0x3c, !PT ;  /* 0x0000001318187212 */ /* 0x000fc600078e3cff */
[----:B------:R-:W-:Y:S01]  /*0b10*/  IMAD.SHL.U32 R19, R20, 0x10, RZ ;  /* 0x0000001014137824 */ /* 0x000fe200078e00ff */
[----:B------:R-:W-:Y:S01]  /*0b20*/  ISETP.GE.AND P1, PT, R4, R29, PT ;  /* 0x0000001d0400720c */ /* 0x000fe20003f26270 */
[----:B------:R-:W-:-:S05]  /*0b30*/  IMAD.SHL.U32 R26, R24, 0x2, RZ ;  /* 0x00000002181a7824 */ /* 0x000fca00078e00ff */
[----:B------:R-:W-:Y:S02]  /*0b40*/  LOP3.LUT R29, R20, R19, R26, 0x96, !PT ;  /* 0x00000013141d7212 */ /* 0x000fe400078e961a */
[----:B------:R-:W-:Y:S02]  /*0b50*/  MOV R19, R21 ;  /* 0x0000001500137202 */ /* 0x000fe40000000f00 */
[----:B------:R-:W-:Y:S01]  /*0b60*/  LOP3.LUT R21, R29, R24, RZ, 0x3c, !PT ;  /* 0x000000181d157212 */ /* 0x000fe200078e3cff */
[----:B------:R-:W-:-:S05]  /*0b70*/  VIADD R29, R27, 0x3 ;  /* 0x000000031b1d7836 */ /* 0x000fca0000000000 */
[----:B------:R-:W-:Y:S01]  /*0b80*/  ISETP.GE.AND P2, PT, R4, R29, PT ;  /* 0x0000001d0400720c */ /* 0x000fe20003f46270 */
[----:B------:R-:W-:-:S12]  /*0b90*/  @P0 BRA `(.L_x_50) ;  /* 0x0000000000280947 */ /* 0x000fd80003800000 */
[----:B------:R-:W-:Y:S01]  /*0ba0*/  IADD3 R24, PT, PT, R18, 0xb0f8a, R11 ;  /* 0x000b0f8a12187810 */ /* 0x000fe20007ffe00b */
[----:B------:R-:W-:-:S03]  /*0bb0*/  IMAD.MOV.U32 R29, RZ, RZ, 0x2f800000 ;  /* 0x2f800000ff1d7424 */ /* 0x000fc600078e00ff */
[----:B------:R-:W-:-:S05]  /*0bc0*/  I2FP.F32.U32 R24, R24 ;  /* 0x0000001800187245 */ /* 0x000fca0000201000 */
[----:B------:R-:W-:Y:S02]  /*0bd0*/  FFMA R24, R24, R29, 1.1641532182693481445e-10 ;  /* 0x2f00000018187423 */ /* 0x000fe4000000001d */
[----:B------:R-:W0:Y:S02]  /*0be0*/  LDC.64 R28, c[0x0][0x388] ;  /* 0x0000e200ff1c7b82 */ /* 0x000e240000000a00 */
[----:B------:R-:W-:-:S06]  /*0bf0*/  FMUL R24, R24, 10 ;  /* 0x4120000018187820 */ /* 0x000fcc0000400000 */
[----:B------:R-:W1:Y:S02]  /*0c00*/  F2I.TRUNC.NTZ R24, R24 ;  /* 0x0000001800187305 */ /* 0x000e64000020f100 */
[----:B-1----:R1:W-:Y:S01]  /*0c10*/  STG.E desc[UR6][R8.64+0x4], R24 ;  /* 0x0000041808007986 */ /* 0x0023e2000c101906 */
[----:B0-----:R-:W-:-:S05]  /*0c20*/  IMAD.WIDE R28, R7, 0x4, R28 ;  /* 0x00000004071c7825 */ /* 0x001fca00078e021c */
[----:B------:R1:W-:Y:S02]  /*0c30*/  STG.E desc[UR6][R28.64], R24 ;  /* 0x000000181c007986 */ /* 0x0003e4000c101906 */
.L_x_50:
[----:B------:R-:W-:Y:S05]  /*0c40*/  BSYNC.RECONVERGENT B0 ;  /* 0x0000000000007941 */ /* 0x000fea0003800200 */
.L_x_49:
[----:B------:R-:W-:Y:S04]  /*0c50*/  BSSY.RECONVERGENT B0, `(.L_x_51) ;  /* 0x000000c000007945 */ /* 0x000fe80003800200 */
[----:B------:R-:W-:Y:S05]  /*0c60*/  @P1 BRA `(.L_x_52) ;  /* 0x0000000000281947 */ /* 0x000fea0003800000 */
[----:B-1----:R-:W-:Y:S01]  /*0c70*/  IADD3 R24, PT, PT, R18, 0x10974f, R20 ;  /* 0x0010974f12187810 */ /* 0x002fe20007ffe014 */
        /* <DEDUP_REMOVED lines=9> */
.L_x_52:
[----:B------:R-:W-:Y:S05]  /*0d10*/  BSYNC.RECONVERGENT B0 ;  /* 0x0000000000007941 */ /* 0x000fea0003800200 */
.L_x_51:
[----:B------:R-:W-:Y:S01]  /*0d20*/  BSSY.RECONVERGENT B0, `(.L_x_53) ;  /* 0x000000d000007945 */ /* 0x000fe20003800200 */
[----:B------:R-:W-:-:S03]  /*0d30*/  IADD3 R18, PT, PT, R18, 0x161f14, RZ ;  /* 0x00161f1412127810 */ /* 0x000fc60007ffe0ff */
[----:B------:R-:W-:Y:S05]  /*0d40*/  @P2 BRA `(.L_x_54) ;  /* 0x0000000000282947 */ /* 0x000fea0003800000 */
[----:B-12---:R-:W-:Y:S02]  /*0d50*/  IMAD.IADD R24, R21, 0x1, R18 ;  /* 0x0000000115187824 */ /* 0x006fe400078e0212 */
        /* <DEDUP_REMOVED lines=9> */
.L_x_54:
[----:B------:R-:W-:Y:S05]  /*0df0*/  BSYNC.RECONVERGENT B0 ;  /* 0x0000000000007941 */ /* 0x000fea0003800200 */
.L_x_53:
[----:B------:R-:W0:Y:S01]  /*0e00*/  LDCU UR5, c[0x0][0x380] ;  /* 0x00007000ff0577ac */ /* 0x000e220008000800 */
[----:B------:R-:W-:Y:S01]  /*0e10*/  STG.E.64 desc[UR6][R16.64+0x10], R20 ;  /* 0x0000101410007986 */ /* 0x000fe2000c101b06 */
[----:B------:R-:W-:Y:S01]  /*0e20*/  VIADD R27, R27, 0x4 ;  /* 0x000000041b1b7836 */ /* 0x000fe20000000000 */
[----:B------:R-:W-:Y:S01]  /*0e30*/  MOV R26, R10 ;  /* 0x0000000a001a7202 */ /* 0x000fe20000000f00 */
[----:B-123--:R-:W-:Y:S01]  /*0e40*/  IMAD.MOV.U32 R8, RZ, RZ, R19 ;  /* 0x000000ffff087224 */ /* 0x00efe200078e0013 */
[----:B------:R-:W-:Y:S01]  /*0e50*/  STG.E.64 desc[UR6][R16.64+0x8], R10 ;  /* 0x0000080a10007986 */ /* 0x000fe2000c101b06 */
[----:B------:R-:W-:Y:S01]  /*0e60*/  IMAD.MOV.U32 R24, RZ, RZ, R11 ;  /* 0x000000ffff187224 */ /* 0x000fe200078e000b */
[----:B------:R-:W-:Y:S01]  /*0e70*/  ISETP.NE.AND P0, PT, R27, UR4, PT ;  /* 0x000000041b007c0c */ /* 0x000fe2000bf05270 */
[----:B------:R-:W-:Y:S01]  /*0e80*/  VIADD R25, R25, 0x4 ;  /* 0x0000000419197836 */ /* 0x000fe20000000000 */
[----:B------:R-:W-:Y:S04]  /*0e90*/  STG.E.64 desc[UR6][R16.64+0x18], R14 ;  /* 0x0000180e10007986 */ /* 0x000fe8000c101b06 */
[----:B------:R-:W-:Y:S04]  /*0ea0*/  STG.E desc[UR6][R16.64+0x20], R2 ;  /* 0x0000200210007986 */ /* 0x000fe8000c101906 */
[----:B------:R-:W-:Y:S01]  /*0eb0*/  STG.E.64 desc[UR6][R16.64+0x28], R12 ;  /* 0x0000280c10007986 */ /* 0x000fe2000c101b06 */
[----:B0-----:R-:W-:-:S03]  /*0ec0*/  IMAD.U32 R9, RZ, RZ, UR5 ;  /* 0x00000005ff097e24 */ /* 0x001fc6000f8e00ff */
[----:B------:R0:W-:Y:S01]  /*0ed0*/  STG.E.64 desc[UR6][R16.64], R18 ;  /* 0x0000001210007986 */ /* 0x0001e2000c101b06 */
[C---:B------:R-:W-:Y:S01]  /*0ee0*/  IMAD R23, R9.reuse, 0x4, R23 ;  /* 0x0000000409177824 */ /* 0x040fe200078e0217 */
[C---:B------:R-:W-:Y:S01]  /*0ef0*/  LEA R22, R9.reuse, R22, 0x2 ;  /* 0x0000001609167211 */ /* 0x040fe200078e10ff */
[C---:B------:R-:W-:Y:S02]  /*0f00*/  IMAD R7, R9.reuse, 0x4, R7 ;  /* 0x0000000409077824 */ /* 0x040fe400078e0207 */
[----:B------:R-:W-:Y:S01]  /*0f10*/  IMAD R6, R9, 0x4, R6 ;  /* 0x0000000409067824 */ /* 0x000fe200078e0206 */
[----:B0-----:R-:W-:Y:S01]  /*0f20*/  MOV R19, R20 ;  /* 0x0000001400137202 */ /* 0x001fe20000000f00 */
[----:B------:R-:W-:Y:S06]  /*0f30*/  @P0 BRA `(.L_x_55) ;  /* 0xfffffff800480947 */ /* 0x000fec000383ffff */
[----:B------:R-:W-:-:S07]  /*0f40*/  MOV R6, UR4 ;  /* 0x0000000400067c02 */ /* 0x000fce0008000f00 */
.L_x_40:
[----:B------:R-:W-:-:S13]  /*0f50*/  LOP3.LUT P0, R0, R9, 0x3, RZ, 0xc0, !PT ;  /* 0x0000000309007812 */ /* 0x000fda000780c0ff */
[----:B------:R-:W-:Y:S05]  /*0f60*/  @!P0 BRA `(.L_x_56) ;  /* 0x0000000400a88947 */ /* 0x000fea0003800000 */
[----:B------:R-:W-:-:S13]  /*0f70*/  ISETP.NE.AND P0, PT, R0, 0x1, PT ;  /* 0x000000010000780c */ /* 0x000fda0003f05270 */
[----:B------:R-:W-:Y:S05]  /*0f80*/  @!P0 BRA `(.L_x_57) ;  /* 0x0000000000f48947 */ /* 0x000fea0003800000 */
[----:B0---4-:R-:W2:Y:S04]  /*0f90*/  LDG.E.64 R20, desc[UR6][R16.64] ;  /* 0x0000000610147981 */ /* 0x011ea8000c1e1b00 */
[----:B------:R-:W3:Y:S04]  /*0fa0*/  LDG.E.64 R10, desc[UR6][R16.64+0x10] ;  /* 0x00001006100a7981 */ /* 0x000ee8000c1e1b00 */
[----:B------:R-:W4:Y:S01]  /*0fb0*/  LDG.E.64 R22, desc[UR6][R16.64+0x8] ;  /* 0x0000080610167981 */ /* 0x000f22000c1e1b00 */
[----:B------:R-:W-:-:S03]  /*0fc0*/  ISETP.GE.AND P0, PT, R4, R6, PT ;  /* 0x000000060400720c */ /* 0x000fc60003f06270 */
[----:B------:R0:W5:Y:S04]  /*0fd0*/  LDG.E.64 R12, desc[UR6][R16.64+0x18] ;  /* 0x00001806100c7981 */ /* 0x000168000c1e1b00 */
[----:B------:R0:W5:Y:S04]  /*0fe0*/  LDG.E.64 R14, desc[UR6][R16.64+0x28] ;  /* 0x00002806100e7981 */ /* 0x000168000c1e1b00 */
[----:B------:R0:W5:Y:S01]  /*0ff0*/  LDG.E R7, desc[UR6][R16.64+0x20] ;  /* 0x0000200610077981 */ /* 0x000162000c1e1900 */
[----:B------:R-:W-:Y:S01]  /*1000*/  ISETP.GT.AND P1, PT, R4, R6, PT ;  /* 0x000000060400720c */ /* 0x000fe20003f24270 */
[----:B------:R-:W1:Y:S01]  /*1010*/  @!P0 LDC.64 R26, c[0x0][0x388] ;  /* 0x0000e200ff1a8b82 */ /* 0x000e620000000a00 */
[----:B------:R-:W-:Y:S01]  /*1020*/  @!P0 IMAD.IADD R25, R3, 0x1, R6 ;  /* 0x0000000103198824 */ /* 0x000fe200078e0206 */
[----:B------:R-:W-:Y:S01]  /*1030*/  BSSY.RECONVERGENT B0, `(.L_x_58) ;  /* 0x000002b000007945 */ /* 0x000fe20003800200 */
[----:B------:R-:W-:-:S02]  /*1040*/  @!P0 IMAD R29, R6, R9, R4 ;  /* 0x00000009061d8224 */ /* 0x000fc400078e0204 */
[----:B-1----:R-:W-:-:S04]  /*1050*/  @!P0 IMAD.WIDE R24, R25, 0x4, R26 ;  /* 0x0000000419188825 */ /* 0x002fc800078e021a */
[----:B------:R-:W-:Y:S01]  /*1060*/  @!P0 IMAD.WIDE R26, R29, 0x4, R26 ;  /* 0x000000041d1a8825 */ /* 0x000fe200078e021a */
[----:B--2---:R-:W-:-:S04]  /*1070*/  SHF.R.U32.HI R0, RZ, 0x2, R21 ;  /* 0x00000002ff007819 */ /* 0x004fc80000011615 */
[----:B------:R-:W-:Y:S01]  /*1080*/  LOP3.LUT R0, R0, R21, RZ, 0x3c, !PT ;  /* 0x0000001500007212 */ /* 0x000fe200078e3cff */
[----:B---3--:R-:W-:-:S04]  /*1090*/  IMAD.SHL.U32 R2, R11, 0x10, RZ ;  /* 0x000000100b027824 */ /* 0x008fc800078e00ff */
[----:B------:R-:W-:-:S05]  /*10a0*/  IMAD.SHL.U32 R8, R0, 0x2, RZ ;  /* 0x0000000200087824 */ /* 0x000fca00078e00ff */
[----:B------:R-:W-:-:S04]  /*10b0*/  LOP3.LUT R19, R11, R2, R8, 0x96, !PT ;  /* 0x000000020b137212 */ /* 0x000fc800078e9608 */
[----:B------:R-:W-:Y:S02]  /*10c0*/  LOP3.LUT R18, R19, R0, RZ, 0x3c, !PT ;  /* 0x0000000013127212 */ /* 0x000fe400078e3cff */
[----:B------:R-:W-:Y:S02]  /*10d0*/  @!P0 MOV R19, 0x2f800000 ;  /* 0x2f80000000138802 */ /* 0x000fe40000000f00 */
[----:B------:R-:W-:Y:S02]  /*10e0*/  @!P0 IADD3 R0, PT, PT, R20, 0x587c5, R18 ;  /* 0x000587c514008810 */ /* 0x000fe40007ffe012 */
[----:B------:R-:W-:Y:S02]  /*10f0*/  SHF.L.U32 R2, R18, 0x4, RZ ;  /* 0x0000000412027819 */ /* 0x000fe400000006ff */
[----:B------:R-:W-:-:S05]  /*1100*/  @!P0 I2FP.F32.U32 R0, R0 ;  /* 0x0000000000008245 */ /* 0x000fca0000201000 */
[----:B------:R-:W-:Y:S01]  /*1110*/  @!P0 FFMA R0, R0, R19, 1.1641532182693481445e-10 ;  /* 0x2f00000000008423 */ /* 0x000fe20000000013 */
[----:B----4-:R-:W-:-:S03]  /*1120*/  SHF.R.U32.HI R19, RZ, 0x2, R22 ;  /* 0x00000002ff137819 */ /* 0x010fc60000011616 */
[----:B------:R-:W-:Y:S01]  /*1130*/  @!P0 FMUL R0, R0, 10 ;  /* 0x4120000000008820 */ /* 0x000fe20000400000 */
[----:B------:R-:W-:Y:S01]  /*1140*/  LOP3.LUT R19, R19, R22, RZ, 0x3c, !PT ;  /* 0x0000001613137212 */ /* 0x000fe200078e3cff */
[----:B------:R-:W-:Y:S02]  /*1150*/  VIADD R22, R20, 0xb0f8a ;  /* 0x000b0f8a14167836 */ /* 0x000fe40000000000 */
[----:B------:R-:W1:Y:S02]  /*1160*/  @!P0 F2I.TRUNC.NTZ R21, R0 ;  /* 0x0000000000158305 */ /* 0x000e64000020f100 */
[----:B------:R-:W-:-:S05]  /*1170*/  IMAD.SHL.U32 R8, R19, 0x2, RZ ;  /* 0x0000000213087824 */ /* 0x000fca00078e00ff */
[----:B------:R-:W-:-:S04]  /*1180*/  LOP3.LUT R2, R18, R2, R8, 0x96, !PT ;  /* 0x0000000212027212 */ /* 0x000fc800078e9608 */
[----:B------:R-:W-:Y:S01]  /*1190*/  LOP3.LUT R19, R2, R19, RZ, 0x3c, !PT ;  /* 0x0000001302137212 */ /* 0x000fe200078e3cff */
[----:B-1----:R0:W-:Y:S04]  /*11a0*/  @!P0 STG.E desc[UR6][R24.64], R21 ;  /* 0x0000001518008986 */ /* 0x0021e8000c101906 */
[----:B------:R0:W-:Y:S01]  /*11b0*/  @!P0 STG.E desc[UR6][R26.64], R21 ;  /* 0x000000151a008986 */ /* 0x0001e2000c101906 */
[----:B------:R-:W-:Y:S05]  /*11c0*/  @P1 BRA `(.L_x_59) ;  /* 0x0000000000441947 */ /* 0x000fea0003800000 */
[----:B------:R-:W-:Y:S02]  /*11d0*/  IMAD.IADD R0, R19, 0x1, R22 ;  /* 0x0000000113007824 */ /* 0x000fe400078e0216 */
[----:B0-----:R-:W-:Y:S01]  /*11e0*/  HFMA2 R21, -RZ, RZ, 0.1171875, 0 ;  /* 0x2f800000ff157431 */ /* 0x001fe200000001ff */
[----:B------:R-:W0:Y:S01]  /*11f0*/  LDC.64 R24, c[0x0][0x388] ;  /* 0x0000e200ff187b82 */ /* 0x000e220000000a00 */
[----:B------:R-:W1:Y:S01]  /*1200*/  LDCU.64 UR8, c[0x0][0x388] ;  /* 0x00007100ff0877ac */ /* 0x000e620008000a00 */
[C---:B------:R-:W-:Y:S02]  /*1210*/  IADD3 R2, P0, PT, R3.reuse, R6, RZ ;  /* 0x0000000603027210 */ /* 0x040fe40007f1e0ff */
[----:B------:R-:W-:Y:S02]  /*1220*/  I2FP.F32.U32 R0, R0 ;  /* 0x0000000000007245 */ /* 0x000fe40000201000 */
[----:B------:R-:W-:-:S03]  /*1230*/  LEA.HI.X.SX32 R8, R3, RZ, 0x1, P0 ;  /* 0x000000ff03087211 */ /* 0x000fc600000f0eff */
[----:B------:R-:W-:Y:S01]  /*1240*/  FFMA R0, R0, R21, 1.1641532182693481445e-10 ;  /* 0x2f00000000007423 */ /* 0x000fe20000000015 */
[----:B------:R-:W-:-:S03]  /*1250*/  IMAD R21, R6, R9, R9 ;  /* 0x0000000906157224 */ /* 0x000fc600078e0209 */
[----:B------:R-:W-:Y:S01]  /*1260*/  FMUL R0, R0, 10 ;  /* 0x4120000000007820 */ /* 0x000fe20000400000 */
[----:B------:R-:W-:-:S03]  /*1270*/  IMAD.IADD R29, R21, 0x1, R4 ;  /* 0x00000001151d7824 */ /* 0x000fc600078e0204 */
[----:B------:R-:W2:Y:S01]  /*1280*/  F2I.TRUNC.NTZ R27, R0 ;  /* 0x00000000001b7305 */ /* 0x000ea2000020f100 */
[----:B-1----:R-:W-:-:S04]  /*1290*/  LEA R20, P0, R2, UR8, 0x2 ;  /* 0x0000000802147c11 */ /* 0x002fc8000f8010ff */
[----:B------:R-:W-:Y:S01]  /*12a0*/  LEA.HI.X R21, R2, UR9, R8, 0x2, P0 ;  /* 0x0000000902157c11 */ /* 0x000fe200080f1408 */
[----:B0-----:R-:W-:-:S04]  /*12b0*/  IMAD.WIDE R24, R29, 0x4, R24 ;  /* 0x000000041d187825 */ /* 0x001fc800078e0218 */
[----:B--2---:R1:W-:Y:S04]  /*12c0*/  STG.E desc[UR6][R20.64+0x4], R27 ;  /* 0x0000041b14007986 */ /* 0x0043e8000c101906 */
[----:B------:R1:W-:Y:S02]  /*12d0*/  STG.E desc[UR6][R24.64], R27 ;  /* 0x0000001b18007986 */ /* 0x0003e4000c101906 */
.L_x_59:
[----:B------:R-:W-:Y:S05]  /*12e0*/  BSYNC.RECONVERGENT B0 ;  /* 0x0000000000007941 */ /* 0x000fea0003800200 */
.L_x_58:
[----:B------:R2:W-:Y:S01]  /*12f0*/  STG.E.64 desc[UR6][R16.64], R22 ;  /* 0x0000001610007986 */ /* 0x0005e2000c101b06 */
[----:B------:R-:W-:-:S03]  /*1300*/  VIADD R6, R6, 0x2 ;  /* 0x0000000206067836 */ /* 0x000fc60000000000 */
[----:B------:R2:W-:Y:S04]  /*1310*/  STG.E.64 desc[UR6][R16.64+0x8], R10 ;  /* 0x0000080a10007986 */ /* 0x0005e8000c101b06 */
[----:B------:R2:W-:Y:S04]  /*1320*/  STG.E.64 desc[UR6][R16.64+0x10], R18 ;  /* 0x0000101210007986 */ /* 0x0005e8000c101b06 */
[----:B-----5:R2:W-:Y:S04]  /*1330*/  STG.E.64 desc[UR6][R16.64+0x18], R12 ;  /* 0x0000180c10007986 */ /* 0x0205e8000c101b06 */
[----:B------:R2:W-:Y:S04]  /*1340*/  STG.E.64 desc[UR6][R16.64+0x28], R14 ;  /* 0x0000280e10007986 */ /* 0x0005e8000c101b06 */
[----:B------:R2:W-:Y:S02]  /*1350*/  STG.E desc[UR6][R16.64+0x20], R7 ;  /* 0x0000200710007986 */ /* 0x0005e4000c101906 */
.L_x_57:
[----:B------:R-:W-:-:S04]  /*1360*/  LOP3.LUT R0, R9, 0x1, RZ, 0xc0, !PT ;  /* 0x0000000109007812 */ /* 0x000fc800078ec0ff */
[----:B------:R-:W-:-:S13]  /*1370*/  ISETP.NE.U32.AND P0, PT, R0, 0x1, PT ;  /* 0x000000010000780c */ /* 0x000fda0003f05070 */
[----:B------:R-:W-:Y:S05]  /*1380*/  @P0 BRA `(.L_x_56) ;  /* 0x0000000000a00947 */ /* 0x000fea0003800000 */
[----:B01----:R-:W3:Y:S04]  /*1390*/  LDG.E.64 R24, desc[UR6][R16.64] ;  /* 0x0000000610187981 */ /* 0x003ee8000c1e1b00 */
[----:B--2---:R-:W2:Y:S04]  /*13a0*/  LDG.E.64 R22, desc[UR6][R16.64+0x10] ;  /* 0x0000100610167981 */ /* 0x004ea8000c1e1b00 */
[----:B----4-:R-:W4:Y:S04]  /*13b0*/  LDG.E.64 R20, desc[UR6][R16.64+0x8] ;  /* 0x0000080610147981 */ /* 0x010f28000c1e1b00 */
[----:B------:R0:W5:Y:S04]  /*13c0*/  LDG.E.64 R18, desc[UR6][R16.64+0x18] ;  /* 0x0000180610127981 */ /* 0x000168000c1e1b00 */
[----:B------:R0:W5:Y:S04]  /*13d0*/  LDG.E.64 R14, desc[UR6][R16.64+0x28] ;  /* 0x00002806100e7981 */ /* 0x000168000c1e1b00 */
[----:B------:R0:W5:Y:S01]  /*13e0*/  LDG.E R7, desc[UR6][R16.64+0x20] ;  /* 0x0000200610077981 */ /* 0x000162000c1e1900 */
[----:B------:R-:W-:Y:S01]  /*13f0*/  ISETP.GE.AND P0, PT, R4, R6, PT ;  /* 0x000000060400720c */ /* 0x000fe20003f06270 */
[----:B------:R-:W-:Y:S01]  /*1400*/  BSSY.RECONVERGENT B0, `(.L_x_60) ;  /* 0x000001a000007945 */ /* 0x000fe20003800200 */
[----:B---3--:R-:W-:-:S04]  /*1410*/  SHF.R.U32.HI R0, RZ, 0x2, R25 ;  /* 0x00000002ff007819 */ /* 0x008fc80000011619 */
[----:B------:R-:W-:Y:S01]  /*1420*/  LOP3.LUT R0, R0, R25, RZ, 0x3c, !PT ;  /* 0x0000001900007212 */ /* 0x000fe200078e3cff */
[----:B--2---:R-:W-:Y:S01]  /*1430*/  IMAD.MOV.U32 R11, RZ, RZ, R22 ;  /* 0x000000ffff0b7224 */ /* 0x004fe200078e0016 */
[----:B------:R-:W-:Y:S02]  /*1440*/  SHF.L.U32 R2, R23, 0x4, RZ ;  /* 0x0000000417027819 */ /* 0x000fe400000006ff */
[----:B------:R-:W-:Y:S01]  /*1450*/  MOV R12, R23 ;  /* 0x00000017000c7202 */ /* 0x000fe20000000f00 */
[----:B------:R-:W-:Y:S01]  /*1460*/  IMAD.SHL.U32 R8, R0, 0x2, RZ ;  /* 0x0000000200087824 */ /* 0x000fe200078e00ff */
[----:B------:R-:W-:Y:S01]  /*1470*/  IADD3 R22, PT, PT, R24, 0x587c5, RZ ;  /* 0x000587c518167810 */ /* 0x000fe20007ffe0ff */
[----:B----4-:R-:W-:-:S03]  /*1480*/  IMAD.MOV.U32 R10, RZ, RZ, R21 ;  /* 0x000000ffff0a7224 */ /* 0x010fc600078e0015 */
[----:B------:R-:W-:Y:S01]  /*1490*/  LOP3.LUT R13, R23, R2, R8, 0x96, !PT ;  /* 0x00000002170d7212 */ /* 0x000fe200078e9608 */
[----:B------:R-:W-:-:S03]  /*14a0*/  IMAD.MOV.U32 R23, RZ, RZ, R20 ;  /* 0x000000ffff177224 */ /* 0x000fc600078e0014 */
[----:B------:R-:W-:Y:S01]  /*14b0*/  LOP3.LUT R13, R13, R0, RZ, 0x3c, !PT ;  /* 0x000000000d0d7212 */ /* 0x000fe200078e3cff */
[----:B0-----:R-:W-:Y:S06]  /*14c0*/  @P0 BRA `(.L_x_61) ;  /* 0x0000000000340947 */ /* 0x001fec0003800000 */
[----:B------:R-:W-:Y:S01]  /*14d0*/  IMAD.IADD R0, R13, 0x1, R22 ;  /* 0x000000010d007824 */ /* 0x000fe200078e0216 */
[----:B------:R-:W0:Y:S01]  /*14e0*/  LDC.64 R20, c[0x0][0x388] ;  /* 0x0000e200ff147b82 */ /* 0x000e220000000a00 */
[----:B------:R-:W-:Y:S02]  /*14f0*/  IMAD.MOV.U32 R25, RZ, RZ, 0x2f800000 ;  /* 0x2f800000ff197424 */ /* 0x000fe400078e00ff */
[----:B------:R-:W-:Y:S01]  /*1500*/  IMAD R29, R6, R9, R4 ;  /* 0x00000009061d7224 */ /* 0x000fe200078e0204 */
[----:B------:R-:W-:-:S05]  /*1510*/  I2FP.F32.U32 R0, R0 ;  /* 0x0000000000007245 */ /* 0x000fca0000201000 */
[----:B------:R-:W-:Y:S01]  /*1520*/  FFMA R0, R0, R25, 1.1641532182693481445e-10 ;  /* 0x2f00000000007423 */ /* 0x000fe20000000019 */
[----:B------:R-:W-:-:S03]  /*1530*/  IADD3 R25, PT, PT, R3, R6, RZ ;  /* 0x0000000603197210 */ /* 0x000fc60007ffe0ff */
[----:B------:R-:W-:-:S04]  /*1540*/  FMUL R0, R0, 10 ;  /* 0x4120000000007820 */ /* 0x000fc80000400000 */
[----:B------:R-:W1:Y:S01]  /*1550*/  F2I.TRUNC.NTZ R27, R0 ;  /* 0x00000000001b7305 */ /* 0x000e62000020f100 */
[----:B0-----:R-:W-:-:S04]  /*1560*/  IMAD.WIDE R24, R25, 0x4, R20 ;  /* 0x0000000419187825 */ /* 0x001fc800078e0214 */
[----:B------:R-:W-:Y:S01]  /*1570*/  IMAD.WIDE R20, R29, 0x4, R20 ;  /* 0x000000041d147825 */ /* 0x000fe200078e0214 */
[----:B-1----:R0:W-:Y:S04]  /*1580*/  STG.E desc[UR6][R24.64], R27 ;  /* 0x0000001b18007986 */ /* 0x0021e8000c101906 */
[----:B------:R0:W-:Y:S02]  /*1590*/  STG.E desc[UR6][R20.64], R27 ;  /* 0x0000001b14007986 */ /* 0x0001e4000c101906 */
.L_x_61:
[----:B------:R-:W-:Y:S05]  /*15a0*/  BSYNC.RECONVERGENT B0 ;  /* 0x0000000000007941 */ /* 0x000fea0003800200 */
.L_x_60:
[----:B------:R3:W-:Y:S04]  /*15b0*/  STG.E.64 desc[UR6][R16.64], R22 ;  /* 0x0000001610007986 */ /* 0x0007e8000c101b06 */
[----:B------:R3:W-:Y:S04]  /*15c0*/  STG.E.64 desc[UR6][R16.64+0x8], R10 ;  /* 0x0000080a10007986 */ /* 0x0007e8000c101b06 */
[----:B------:R3:W-:Y:S04]  /*15d0*/  STG.E.64 desc[UR6][R16.64+0x10], R12 ;  /* 0x0000100c10007986 */ /* 0x0007e8000c101b06 */
[----:B-----5:R3:W-:Y:S04]  /*15e0*/  STG.E.64 desc[UR6][R16.64+0x18], R18 ;  /* 0x0000181210007986 */ /* 0x0207e8000c101b06 */
[----:B------:R3:W-:Y:S04]  /*15f0*/  STG.E.64 desc[UR6][R16.64+0x28], R14 ;  /* 0x0000280e10007986 */ /* 0x0007e8000c101b06 */
[----:B------:R3:W-:Y:S02]  /*1600*/  STG.E desc[UR6][R16.64+0x20], R7 ;  /* 0x0000200710007986 */ /* 0x0007e4000c101906 */
.L_x_56:
[----:B--23--:R-:W4:Y:S01]  /*1610*/  LDC.64 R6, c[0x0][0x388] ;  /* 0x0000e200ff067b82 */ /* 0x00cf220000000a00 */
[--C-:B------:R-:W-:Y:S02]  /*1620*/  IMAD.IADD R3, R3, 0x1, R4.reuse ;  /* 0x0000000103037824 */ /* 0x100fe400078e0204 */
[----:B------:R-:W-:-:S05]  /*1630*/  IMAD.IADD R4, R5, 0x1, R4 ;  /* 0x0000000105047824 */ /* 0x000fca00078e0204 */
[----:B------:R-:W-:Y:S01]  /*1640*/  ISETP.GE.AND P0, PT, R4, R9, PT ;  /* 0x000000090400720c */ /* 0x000fe20003f06270 */
[----:B----4-:R-:W-:-:S05]  /*1650*/  IMAD.WIDE R2, R3, 0x4, R6 ;  /* 0x0000000403027825 */ /* 0x010fca00078e0206 */
[----:B0-----:R2:W-:Y:S07]  /*1660*/  STG.E desc[UR6][R2.64], RZ ;  /* 0x000000ff02007986 */ /* 0x0015ee000c101906 */
[----:B------:R-:W-:Y:S05]  /*1670*/  @!P0 BRA `(.L_x_62) ;  /* 0xffffffe800a08947 */ /* 0x000fea000383ffff */
[----:B------:R-:W-:Y:S05]  /*1680*/  EXIT ;  /* 0x000000000000794d */ /* 0x000fea0003800000 */
.L_x_39:
[----:B------:R-:W1:Y:S01]  /*1690*/  I2F.U32.RP R8, R5 ;  /* 0x0000000500087306 */ /* 0x000e620000209000 */
[C---:B------:R-:W-:Y:S01]  /*16a0*/  IMAD.IADD R0, R5.reuse, 0x1, R4 ;  /* 0x0000000105007824 */ /* 0x040fe200078e0204 */
[----:B------:R-:W-:Y:S01]  /*16b0*/  ISETP.NE.U32.AND P2, PT, R5, RZ, PT ;  /* 0x000000ff0500720c */ /* 0x000fe20003f45070 */
[----:B------:R-:W-:Y:S01]  /*16c0*/  IMAD.MOV R9, RZ, RZ, -R5 ;  /* 0x000000ffff097224 */ /* 0x000fe200078e0a05 */
[----:B------:R-:W-:Y:S02]  /*16d0*/  BSSY.RECONVERGENT B0, `(.L_x_63) ;  /* 0x0000025000007945 */ /* 0x000fe40003800200 */
[C---:B------:R-:W-:Y:S02]  /*16e0*/  ISETP.GE.AND P0, PT, R0.reuse, UR4, PT ;  /* 0x0000000400007c0c */ /* 0x040fe4000bf06270 */
[----:B------:R-:W-:Y:S02]  /*16f0*/  VIMNMX R7, PT, PT, R0, UR4, !PT ;  /* 0x0000000400077c48 */ /* 0x000fe4000ffe0100 */
[----:B------:R-:W-:-:S04]  /*1700*/  SEL R6, RZ, 0x1, P0 ;  /* 0x00000001ff067807 */ /* 0x000fc80000000000 */
[----:B------:R-:W-:Y:S01]  /*1710*/  IADD3 R0, PT, PT, R7, -R0, -R6 ;  /* 0x8000000007007210 */ /* 0x000fe20007ffe806 */
[----:B-1----:R-:W1:Y:S02]  /*1720*/  MUFU.RCP R8, R8 ;  /* 0x0000000800087308 */ /* 0x002e640000001000 */
[----:B-1----:R-:W-:-:S06]  /*1730*/  IADD3 R2, PT, PT, R8, 0xffffffe, RZ ;  /* 0x0ffffffe08027810 */ /* 0x002fcc0007ffe0ff */
[----:B------:R1:W2:Y:S02]  /*1740*/  F2I.FTZ.U32.TRUNC.NTZ R3, R2 ;  /* 0x0000000200037305 */ /* 0x0002a4000021f000 */
[----:B-1----:R-:W-:Y:S02]  /*1750*/  HFMA2 R2, -RZ, RZ, 0, 0 ;  /* 0x00000000ff027431 */ /* 0x002fe400000001ff */
[----:B--2---:R-:W-:-:S04]  /*1760*/  IMAD R9, R9, R3, RZ ;  /* 0x0000000309097224 */ /* 0x004fc800078e02ff */
[----:B------:R-:W-:-:S06]  /*1770*/  IMAD.HI.U32 R3, R3, R9, R2 ;  /* 0x0000000903037227 */ /* 0x000fcc00078e0002 */
[----:B------:R-:W-:-:S04]  /*1780*/  IMAD.HI.U32 R7, R3, R0, RZ ;  /* 0x0000000003077227 */ /* 0x000fc800078e00ff */
[----:B------:R-:W-:-:S04]  /*1790*/  IMAD.MOV R2, RZ, RZ, -R7 ;  /* 0x000000ffff027224 */ /* 0x000fc800078e0a07 */
[----:B------:R-:W-:Y:S02]  /*17a0*/  IMAD R0, R5, R2, R0 ;  /* 0x0000000205007224 */ /* 0x000fe400078e0200 */
[----:B------:R-:W1:Y:S03]  /*17b0*/  LDC.64 R2, c[0x0][0x388] ;  /* 0x0000e200ff027b82 */ /* 0x000e660000000a00 */
[----:B------:R-:W-:-:S13]  /*17c0*/  ISETP.GE.U32.AND P0, PT, R0, R5, PT ;  /* 0x000000050000720c */ /* 0x000fda0003f06070 */
[----:B------:R-:W-:Y:S01]  /*17d0*/  @P0 IMAD.IADD R0, R0, 0x1, -R5 ;  /* 0x0000000100000824 */ /* 0x000fe200078e0a05 */
[----:B------:R-:W-:-:S04]  /*17e0*/  @P0 IADD3 R7, PT, PT, R7, 0x1, RZ ;  /* 0x0000000107070810 */ /* 0x000fc80007ffe0ff */
[----:B------:R-:W-:-:S13]  /*17f0*/  ISETP.GE.U32.AND P1, PT, R0, R5, PT ;  /* 0x000000050000720c */ /* 0x000fda0003f26070 */
[----:B------:R-:W-:Y:S01]  /*1800*/  @P1 VIADD R7, R7, 0x1 ;  /* 0x0000000107071836 */ /* 0x000fe20000000000 */
[----:B------:R-:W-:-:S05]  /*1810*/  @!P2 LOP3.LUT R7, RZ, R5, RZ, 0x33, !PT ;  /* 0x00000005ff07a212 */ /* 0x000fca00078e33ff */
[----:B------:R-:W-:-:S05]  /*1820*/  IMAD.IADD R0, R6, 0x1, R7 ;  /* 0x0000000106007824 */ /* 0x000fca00078e0207 */
[C---:B------:R-:W-:Y:S02]  /*1830*/  LOP3.LUT R6, R0.reuse, 0x3, RZ, 0xc0, !PT ;  /* 0x0000000300067812 */ /* 0x040fe400078ec0ff */
[----:B------:R-:W-:Y:S02]  /*1840*/  ISETP.GE.U32.AND P1, PT, R0, 0x3, PT ;  /* 0x000000030000780c */ /* 0x000fe40003f26070 */
[----:B------:R-:W-:-:S13]  /*1850*/  ISETP.NE.AND P0, PT, R6, 0x3, PT ;  /* 0x000000030600780c */ /* 0x000fda0003f05270 */
[----:B-1----:R-:W-:Y:S05]  /*1860*/  @!P0 BRA `(.L_x_64) ;  /* 0x00000000002c8947 */ /* 0x002fea0003800000 */
[----:B------:R-:W1:Y:S01]  /*1870*/  LDC.64 R8, c[0x0][0x388] ;  /* 0x0000e200ff087b82 */ /* 0x000e620000000a00 */
[----:B------:R-:W-:Y:S01]  /*1880*/  IADD3 R0, PT, PT, R0, 0x1, RZ ;  /* 0x0000000100007810 */ /* 0x000fe20007ffe0ff */
[----:B------:R-:W-:-:S03]  /*1890*/  IMAD.MOV.U32 R10, RZ, RZ, RZ ;  /* 0x000000ffff0a7224 */ /* 0x000fc600078e00ff */
[----:B------:R-:W-:-:S07]  /*18a0*/  LOP3.LUT R11, R0, 0x3, RZ, 0xc0, !PT ;  /* 0x00000003000b7812 */ /* 0x000fce00078ec0ff */
.L_x_65:
[----:B------:R-:W-:Y:S01]  /*18b0*/  IMAD R7, R4, UR4, R4 ;  /* 0x0000000404077c24 */ /* 0x000fe2000f8e0204 */
[----:B------:R-:W-:Y:S01]  /*18c0*/  IADD3 R4, PT, PT, R5, R4, RZ ;  /* 0x0000000405047210 */ /* 0x000fe20007ffe0ff */
[----:B------:R-:W-:Y:S02]  /*18d0*/  VIADD R10, R10, 0x1 ;  /* 0x000000010a0a7836 */ /* 0x000fe40000000000 */
[----:B-1----:R-:W-:-:S03]  /*18e0*/  IMAD.WIDE R6, R7, 0x4, R8 ;  /* 0x0000000407067825 */ /* 0x002fc600078e0208 */
[----:B------:R-:W-:Y:S02]  /*18f0*/  ISETP.NE.AND P0, PT, R10, R11, PT ;  /* 0x0000000b0a00720c */ /* 0x000fe40003f05270 */
[----:B0-----:R2:W-:Y:S11]  /*1900*/  STG.E desc[UR6][R6.64], RZ ;  /* 0x000000ff06007986 */ /* 0x0015f6000c101906 */
[----:B--2---:R-:W-:Y:S05]  /*1910*/  @P0 BRA `(.L_x_65) ;  /* 0xfffffffc00e40947 */ /* 0x004fea000383ffff */
.L_x_64:
[----:B0-----:R-:W-:Y:S05]  /*1920*/  BSYNC.RECONVERGENT B0 ;  /* 0x0000000000007941 */ /* 0x001fea0003800200 */
.L_x_63:
[----:B------:R-:W-:Y:S05]  /*1930*/  @!P1 EXIT ;  /* 0x000000000000994d */ /* 0x000fea0003800000 */
.L_x_66:
[C-C-:B------:R-:W-:Y:S02]  /*1940*/  IMAD.IADD R6, R5.reuse, 0x1, R4.reuse ;  /* 0x0000000105067824 */ /* 0x140fe400078e0204 */
[----:B------:R-:W-:Y:S02]  /*1950*/  IMAD R13, R4, UR4, R4 ;  /* 0x00000004040d7c24 */ /* 0x000fe4000f8e0204 */
[C-C-:B------:R-:W-:Y:S02]  /*1960*/  IMAD.IADD R0, R5.reuse, 0x1, R6.reuse ;  /* 0x0000000105007824 */ /* 0x140fe400078e0206 */
[----:B------:R-:W-:Y:S02]  /*1970*/  IMAD R7, R6, UR4, R6 ;  /* 0x0000000406077c24 */ /* 0x000fe4000f8e0206 */
[----:B------:R-:W-:Y:S01]  /*1980*/  IMAD R9, R0, UR4, R0 ;  /* 0x0000000400097c24 */ /* 0x000fe2000f8e0200 */
[----:B------:R-:W-:Y:S01]  /*1990*/  IADD3 R14, PT, PT, R5, R0, RZ ;  /* 0x00000000050e7210 */ /* 0x000fe20007ffe0ff */
[----:B------:R-:W-:-:S04]  /*19a0*/  IMAD.WIDE R12, R13, 0x4, R2 ;  /* 0x000000040d0c7825 */ /* 0x000fc800078e0202 */
[----:B------:R-:W-:Y:S01]  /*19b0*/  IMAD R11, R14, UR4, R14 ;  /* 0x000000040e0b7c24 */ /* 0x000fe2000f8e020e */
[----:B------:R0:W-:Y:S01]  /*19c0*/  STG.E desc[UR6][R12.64], RZ ;  /* 0x000000ff0c007986 */ /* 0x0001e2000c101906 */
[----:B------:R-:W-:-:S04]  /*19d0*/  IMAD.WIDE R6, R7, 0x4, R2 ;  /* 0x0000000407067825 */ /* 0x000fc800078e0202 */
[--C-:B------:R-:W-:Y:S01]  /*19e0*/  IMAD.WIDE R8, R9, 0x4, R2.reuse ;  /* 0x0000000409087825 */ /* 0x100fe200078e0202 */
[----:B------:R0:W-:Y:S03]  /*19f0*/  STG.E desc[UR6][R6.64], RZ ;  /* 0x000000ff06007986 */ /* 0x0001e6000c101906 */
[----:B------:R-:W-:Y:S01]  /*1a00*/  IMAD.WIDE R10, R11, 0x4, R2 ;  /* 0x000000040b0a7825 */ /* 0x000fe200078e0202 */
[----:B------:R0:W-:Y:S03]  /*1a10*/  STG.E desc[UR6][R8.64], RZ ;  /* 0x000000ff08007986 */ /* 0x0001e6000c101906 */
[----:B------:R-:W-:Y:S01]  /*1a20*/  IMAD.IADD R4, R5, 0x1, R14 ;  /* 0x0000000105047824 */ /* 0x000fe200078e020e */
[----:B------:R0:W-:Y:S04]  /*1a30*/  STG.E desc[UR6][R10.64], RZ ;  /* 0x000000ff0a007986 */ /* 0x0001e8000c101906 */
[----:B------:R-:W-:-:S13]  /*1a40*/  ISETP.GE.AND P0, PT, R4, UR4, PT ;  /* 0x0000000404007c0c */ /* 0x000fda000bf06270 */
[----:B0-----:R-:W-:Y:S05]  /*1a50*/  @!P0 BRA `(.L_x_66) ;  /* 0xfffffffc00b88947 */ /* 0x001fea000383ffff */
[----:B------:R-:W-:Y:S05]  /*1a60*/  EXIT ;  /* 0x000000000000794d */ /* 0x000fea0003800000 */
.L_x_67:
        /* <DEDUP_REMOVED lines=9> */
.L_x_79:


//--------------------- .text._Z12setup_kernelP17curandStateXORWOWm --------------------------
	.section	.text._Z12setup_kernelP17curandStateXORWOWm,"ax",@progbits
	.align	128
        .global         _Z12setup_kernelP17curandStateXORWOWm
        .type           _Z12setup_kernelP17curandStateXORWOWm,@function
        .size           _Z12setup_kernelP17curandStateXORWOWm,(.L_x_80 - _Z12setup_kernelP17curandStateXORWOWm)
        .other          _Z12setup_kernelP17curandStateXORWOWm,@"STO_CUDA_ENTRY STV_DEFAULT"
_Z12setup_kernelP17curandStateXORWOWm:
.text._Z12setup_kernelP17curandStateXORWOWm:
[----:B------:R-:W-:Y:S01]  /*0000*/  LDC R1, c[0x0][0x37c] ;  /* 0x0000df00ff017b82 */ /* 0x000fe20000000800 */
[----:B------:R-:W0:Y:S07]  /*0010*/  S2R R13, SR_TID.X ;  /* 0x00000000000d7919 */ /* 0x000e2e0000002100 */
[----:B------:R-:W1:Y:S01]  /*0020*/  LDC.64 R2, c[0x0][0x388] ;  /* 0x0000e200ff027b82 */ /* 0x000e620000000a00 */
[----:B------:R-:W2:Y:S01]  /*0030*/  LDCU.64 UR4, c[0x0][0x358] ;  /* 0x00006b00ff0477ac */ /* 0x000ea20008000a00 */
[----:B------:R-:W-:Y:S06]  /*0040*/  BSSY.RECONVERGENT B0, `(.L_x_68) ;  /* 0x00000e5000007945 */ /* 0x000fec0003800200 */
[----:B------:R-:W0:Y:S08]  /*0050*/  S2UR UR6, SR_CTAID.X ;  /* 0x00000000000679c3 */ /* 0x000e300000002500 */
[----:B------:R-:W0:Y:S08]  /*0060*/  LDC R4, c[0x0][0x360] ;  /* 0x0000d800ff047b82 */ /* 0x000e300000000800 */
[----:B------:R-:W3:Y:S01]  /*0070*/  LDC.64 R6, c[0x0][0x380] ;  /* 0x0000e000ff067b82 */ /* 0x000ee20000000a00 */
[----:B-1----:R-:W-:-:S02]  /*0080*/  LOP3.LUT R0, R2, 0xaad26b49, RZ, 0x3c, !PT ;  /* 0xaad26b4902007812 */ /* 0x002fc400078e3cff */
[----:B------:R-:W-:-:S03]  /*0090*/  LOP3.LUT R2, R3, 0xf7dcefdd, RZ, 0x3c, !PT ;  /* 0xf7dcefdd03027812 */ /* 0x000fc600078e3cff */
[----:B------:R-:W-:Y:S02]  /*00a0*/  IMAD R0, R0, 0x4182bed5, RZ ;  /* 0x4182bed500007824 */ /* 0x000fe400078e02ff */
[----:B------:R-:W-:Y:S02]  /*00b0*/  IMAD R3, R2, -0x658354e5, RZ ;  /* 0x9a7cab1b02037824 */ /* 0x000fe400078e02ff */
[C---:B------:R-:W-:Y:S01]  /*00c0*/  VIADD R5, R0.reuse, 0x75bcd15 ;  /* 0x075bcd1500057836 */ /* 0x040fe20000000000 */
[C---:B------:R-:W-:Y:S01]  /*00d0*/  LOP3.LUT R8, R0.reuse, 0x159a55e5, RZ, 0x3c, !PT ;  /* 0x159a55e500087812 */ /* 0x040fe200078e3cff */
[----:B------:R-:W-:Y:S01]  /*00e0*/  VIADD R11, R0, 0x583f19 ;  /* 0x00583f19000b7836 */ /* 0x000fe20000000000 */
[C---:B------:R-:W-:Y:S01]  /*00f0*/  LOP3.LUT R10, R3.reuse, 0x5491333, RZ, 0x3c, !PT ;  /* 0x05491333030a7812 */ /* 0x040fe200078e3cff */
[----:B------:R-:W-:Y:S02]  /*0100*/  VIADD R9, R3, 0x1f123bb5 ;  /* 0x1f123bb503097836 */ /* 0x000fe40000000000 */
[----:B0-----:R-:W-:Y:S01]  /*0110*/  IMAD R13, R4, UR6, R13 ;  /* 0x00000006040d7c24 */ /* 0x001fe2000f8e020d */
[----:B------:R-:W-:-:S04]  /*0120*/  IADD3 R4, PT, PT, R0, 0x64f0c9, R3 ;  /* 0x0064f0c900047810 */ /* 0x000fc80007ffe003 */
[C---:B------:R-:W-:Y:S01]  /*0130*/  ISETP.NE.AND P0, PT, R13.reuse, RZ, PT ;  /* 0x000000ff0d00720c */ /* 0x040fe20003f05270 */
[----:B---3--:R-:W-:-:S05]  /*0140*/  IMAD.WIDE R6, R13, 0x30, R6 ;  /* 0x000000300d067825 */ /* 0x008fca00078e0206 */
[----:B--2---:R0:W-:Y:S04]  /*0150*/  STG.E.64 desc[UR4][R6.64], R4 ;  /* 0x0000000406007986 */ /* 0x0041e8000c101b04 */
[----:B------:R0:W-:Y:S04]  /*0160*/  STG.E.64 desc[UR4][R6.64+0x8], R8 ;  /* 0x0000080806007986 */ /* 0x0001e8000c101b04 */
[----:B------:R0:W-:Y:S01]  /*0170*/  STG.E.64 desc[UR4][R6.64+0x10], R10 ;  /* 0x0000100a06007986 */ /* 0x0001e2000c101b04 */
[----:B------:R-:W-:Y:S05]  /*0180*/  @!P0 BRA `(.L_x_69) ;  /* 0x0000000c00408947 */ /* 0x000fea0003800000 */
[----:B------:R-:W-:Y:S01]  /*0190*/  SHF.R.S32.HI R0, RZ, 0x1f, R13 ;  /* 0x0000001fff007819 */ /* 0x000fe2000001140d */
[----:B------:R-:W-:-:S07]  /*01a0*/  IMAD.MOV.U32 R12, RZ, RZ, RZ ;  /* 0x000000ffff0c7224 */ /* 0x000fce00078e00ff */
.L_x_75:
[----:B-1----:R-:W-:Y:S01]  /*01b0*/  LOP3.LUT R2, R13, 0x3, RZ, 0xc0, !PT ;  /* 0x000000030d027812 */ /* 0x002fe200078ec0ff */
[----:B------:R-:W-:Y:S03]  /*01c0*/  BSSY.RECONVERGENT B1, `(.L_x_70) ;  /* 0x00000c6000017945 */ /* 0x000fe60003800200 */
[----:B------:R-:W-:-:S04]  /*01d0*/  ISETP.NE.U32.AND P0, PT, R2, RZ, PT ;  /* 0x000000ff0200720c */ /* 0x000fc80003f05070 */
[----:B------:R-:W-:-:S13]  /*01e0*/  ISETP.NE.AND.EX P0, PT, RZ, RZ, PT, P0 ;  /* 0x000000ffff00720c */ /* 0x000fda0003f05300 */
[----:B------:R-:W-:Y:S05]  /*01f0*/  @!P0 BRA `(.L_x_71) ;  /* 0x0000000c00088947 */ /* 0x000fea0003800000 */
[----:B0-----:R-:W0:Y:S01]  /*0200*/  LDC.64 R8, c[0x4][RZ] ;  /* 0x01000000ff087b82 */ /* 0x001e220000000a00 */
[----:B------:R-:W-:Y:S02]  /*0210*/  IMAD.MOV.U32 R14, RZ, RZ, RZ ;  /* 0x000000ffff0e7224 */ /* 0x000fe400078e00ff */
[----:B0-----:R-:W-:-:S07]  /*0220*/  IMAD.WIDE.U32 R8, R12, 0xc80, R8 ;  /* 0x00000c800c087825 */ /* 0x001fce00078e0008 */
.L_x_74:
[----:B-1----:R-:W-:Y:S01]  /*0230*/  IMAD.MOV.U32 R15, RZ, RZ, RZ ;  /* 0x000000ffff0f7224 */ /* 0x002fe200078e00ff */
[----:B------:R-:W-:Y:S01]  /*0240*/  CS2R R2, SRZ ;  /* 0x0000000000027805 */ /* 0x000fe2000001ff00 */
[----:B------:R-:W-:Y:S01]  /*0250*/  IMAD.MOV.U32 R17, RZ, RZ, RZ ;  /* 0x000000ffff117224 */ /* 0x000fe200078e00ff */
[----:B------:R-:W-:-:S07]  /*0260*/  CS2R R4, SRZ ;  /* 0x0000000000047805 */ /* 0x000fce000001ff00 */
.L_x_73:
[----:B------:R-:W-:-:S05]  /*0270*/  IMAD.WIDE.U32 R10, R17, 0x4, R6 ;  /* 0x00000004110a7825 */ /* 0x000fca00078e0006 */
[----:B------:R0:W5:Y:S01]  /*0280*/  LDG.E R16, desc[UR4][R10.64+0x4] ;  /* 0x000004040a107981 */ /* 0x000162000c1e1900 */
[----:B------:R-:W-:-:S07]  /*0290*/  IMAD.MOV.U32 R19, RZ, RZ, RZ ;  /* 0x000000ffff137224 */ /* 0x000fce00078e00ff */
.L_x_72:
[----:B-----5:R-:W-:Y:S01]  /*02a0*/  SHF.R.U32.HI R24, RZ, R19, R16 ;  /* 0x00000013ff187219 */ /* 0x020fe20000011610 */
[----:B0-----:R-:W-:-:S03]  /*02b0*/  IMAD.SHL.U32 R10, R17, 0x20, RZ ;  /* 0x00000020110a7824 */ /* 0x001fc600078e00ff */
[----:B------:R-:W-:Y:S01]  /*02c0*/  LOP3.LUT R11, R24, 0x1, RZ, 0xc0, !PT ;  /* 0x00000001180b7812 */ /* 0x000fe200078ec0ff */
[----:B------:R-:W-:-:S03]  /*02d0*/  IMAD.IADD R10, R10, 0x1, R19 ;  /* 0x000000010a0a7824 */ /* 0x000fc600078e0213 */
[----:B------:R-:W-:Y:S01]  /*02e0*/  ISETP.NE.U32.AND P0, PT, R11, 0x1, PT ;  /* 0x000000010b00780c */ /* 0x000fe20003f05070 */
[----:B------:R-:W-:-:S03]  /*02f0*/  IMAD R11, R10, 0x5, RZ ;  /* 0x000000050a0b7824 */ /* 0x000fc600078e02ff */
[----:B------:R-:W-:Y:S01]  /*0300*/  R2P PR, R24, 0x7e ;  /* 0x0000007e18007804 */ /* 0x000fe20000000000 */
[----:B------:R-:W-:-:S08]  /*0310*/  IMAD.WIDE.U32 R10, R11, 0x4, R8 ;  /* 0x000000040b0a7825 */ /* 0x000fd000078e0008 */
[----:B------:R-:W2:Y:S04]  /*0320*/  @!P0 LDG.E R18, desc[UR4][R10.64] ;  /* 0x000000040a128981 */ /* 0x000ea8000c1e1900 */
[----:B------:R-:W3:Y:S04]  /*0330*/  @!P0 LDG.E R20, desc[UR4][R10.64+0x10] ;  /* 0x000010040a148981 */ /* 0x000ee8000c1e1900 */
[----:B------:R-:W4:Y:S04]  /*0340*/  @P1 LDG.E R22, desc[UR4][R10.64+0x14] ;  /* 0x000014040a161981 */ /* 0x000f28000c1e1900 */
[----:B------:R-:W4:Y:S04]  /*0350*/  @P2 LDG.E R26, desc[UR4][R10.64+0x28] ;  /* 0x000028040a1a2981 */ /* 0x000f28000c1e1900 */
[----:B------:R-:W4:Y:S04]  /*0360*/  @!P0 LDG.E R21, desc[UR4][R10.64+0x4] ;  /* 0x000004040a158981 */ /* 0x000f28000c1e1900 */
[----:B------:R-:W4:Y:S04]  /*0370*/  @!P0 LDG.E R23, desc[UR4][R10.64+0xc] ;  /* 0x00000c040a178981 */ /* 0x000f28000c1e1900 */
[----:B------:R-:W4:Y:S04]  /*0380*/  @P1 LDG.E R25, desc[UR4][R10.64+0x18] ;  /* 0x000018040a191981 */ /* 0x000f28000c1e1900 */
[----:B------:R-:W4:Y:S04]  /*0390*/  @P3 LDG.E R28, desc[UR4][R10.64+0x3c] ;  /* 0x00003c040a1c3981 */ /* 0x000f28000c1e1900 */
[----:B------:R-:W4:Y:S01]  /*03a0*/  @P6 LDG.E R27, desc[UR4][R10.64+0x7c] ;  /* 0x00007c040a1b6981 */ /* 0x000f22000c1e1900 */
[----:B--2---:R-:W-:-:S03]  /*03b0*/  @!P0 LOP3.LUT R15, R15, R18, RZ, 0x3c, !PT ;  /* 0x000000120f0f8212 */ /* 0x004fc600078e3cff */
[----:B------:R-:W2:Y:S01]  /*03c0*/  @!P0 LDG.E R18, desc[UR4][R10.64+0x8] ;  /* 0x000008040a128981 */ /* 0x000ea2000c1e1900 */
[----:B---3--:R-:W-:-:S03]  /*03d0*/  @!P0 LOP3.LUT R3, R3, R20, RZ, 0x3c, !PT ;  /* 0x0000001403038212 */ /* 0x008fc600078e3cff */
[----:B------:R-:W3:Y:S01]  /*03e0*/  @P1 LDG.E R20, desc[UR4][R10.64+0x24] ;  /* 0x000024040a141981 */ /* 0x000ee2000c1e1900 */
[----:B----4-:R-:W-:-:S03]  /*03f0*/  @P1 LOP3.LUT R15, R15, R22, RZ, 0x3c, !PT ;  /* 0x000000160f0f1212 */ /* 0x010fc600078e3cff */
[----:B------:R-:W4:Y:S01]  /*0400*/  @P2 LDG.E R22, desc[UR4][R10.64+0x38] ;  /* 0x000038040a162981 */ /* 0x000f22000c1e1900 */
[----:B------:R-:W-:-:S03]  /*0410*/  @P2 LOP3.LUT R15, R15, R26, RZ, 0x3c, !PT ;  /* 0x0000001a0f0f2212 */ /* 0x000fc600078e3cff */
[----:B------:R-:W4:Y:S01]  /*0420*/  @P4 LDG.E R26, desc[UR4][R10.64+0x50] ;  /* 0x000050040a1a4981 */ /* 0x000f22000c1e1900 */
[----:B------:R-:W-:-:S03]  /*0430*/  @!P0 LOP3.LUT R4, R4, R21, RZ, 0x3c, !PT ;  /* 0x0000001504048212 */ /* 0x000fc600078e3cff */
[----:B------:R-:W4:Y:S01]  /*0440*/  @P1 LDG.E R21, desc[UR4][R10.64+0x20] ;  /* 0x000020040a151981 */ /* 0x000f22000c1e1900 */
[----:B------:R-:W-:-:S03]  /*0450*/  @!P0 LOP3.LUT R2, R2, R23, RZ, 0x3c, !PT ;  /* 0x0000001702028212 */ /* 0x000fc600078e3cff */
[----:B------:R-:W4:Y:S01]  /*0460*/  @P2 LDG.E R23, desc[UR4][R10.64+0x2c] ;  /* 0x00002c040a172981 */ /* 0x000f22000c1e1900 */
[----:B------:R-:W-:-:S03]  /*0470*/  @P1 LOP3.LUT R4, R4, R25, RZ, 0x3c, !PT ;  /* 0x0000001904041212 */ /* 0x000fc600078e3cff */
[----:B------:R-:W4:Y:S01]  /*0480*/  @P2 LDG.E R25, desc[UR4][R10.64+0x34] ;  /* 0x000034040a192981 */ /* 0x000f22000c1e1900 */
[----:B--2---:R-:W-:-:S03]  /*0490*/  @!P0 LOP3.LUT R5, R5, R18, RZ, 0x3c, !PT ;  /* 0x0000001205058212 */ /* 0x004fc600078e3cff */
[----:B------:R-:W2:Y:S01]  /*04a0*/  @P1 LDG.E R18, desc[UR4][R10.64+0x1c] ;  /* 0x00001c040a121981 */ /* 0x000ea2000c1e1900 */
[----:B---3--:R-:W-:-:S03]  /*04b0*/  @P1 LOP3.LUT R3, R3, R20, RZ, 0x3c, !PT ;  /* 0x0000001403031212 */ /* 0x008fc600078e3cff */
[----:B------:R-:W3:Y:S01]  /*04c0*/  @P2 LDG.E R20, desc[UR4][R10.64+0x30] ;  /* 0x000030040a142981 */ /* 0x000ee2000c1e1900 */
[----:B----4-:R-:W-:-:S03]  /*04d0*/  @P2 LOP3.LUT R3, R3, R22, RZ, 0x3c, !PT ;  /* 0x0000001603032212 */ /* 0x010fc600078e3cff */
[----:B------:R-:W4:Y:S01]  /*04e0*/  @P3 LDG.E R22, desc[UR4][R10.64+0x4c] ;  /* 0x00004c040a163981 */ /* 0x000f22000c1e1900 */
[----:B------:R-:W-:-:S04]  /*04f0*/  @P3 LOP3.LUT R15, R15, R28, RZ, 0x3c, !PT ;  /* 0x0000001c0f0f3212 */ /* 0x000fc800078e3cff */
[----:B------:R-:W-:Y:S02]  /*0500*/  @P4 LOP3.LUT R15, R15, R26, RZ, 0x3c, !PT ;  /* 0x0000001a0f0f4212 */ /* 0x000fe400078e3cff */
[----:B------:R-:W-:Y:S01]  /*0510*/  @P1 LOP3.LUT R2, R2, R21, RZ, 0x3c, !PT ;  /* 0x0000001502021212 */ /* 0x000fe200078e3cff */
[----:B------:R-:W4:Y:S04]  /*0520*/  @P5 LDG.E R26, desc[UR4][R10.64+0x64] ;  /* 0x000064040a1a5981 */ /* 0x000f28000c1e1900 */
[----:B------:R-:W4:Y:S01]  /*0530*/  @P3 LDG.E R21, desc[UR4][R10.64+0x40] ;  /* 0x000040040a153981 */ /* 0x000f22000c1e1900 */
[----:B------:R-:W-:Y:S02]  /*0540*/  @P2 LOP3.LUT R4, R4, R23, RZ, 0x3c, !PT ;  /* 0x0000001704042212 */ /* 0x000fe400078e3cff */
[----:B------:R-:W-:Y:S01]  /*0550*/  @P2 LOP3.LUT R2, R2, R25, RZ, 0x3c, !PT ;  /* 0x0000001902022212 */ /* 0x000fe200078e3cff */
[----:B------:R-:W4:Y:S04]  /*0560*/  @P3 LDG.E R23, desc[UR4][R10.64+0x48] ;  /* 0x000048040a173981 */ /* 0x000f28000c1e1900 */
[----:B------:R-:W4:Y:S01]  /*0570*/  @P4 LDG.E R25, desc[UR4][R10.64+0x54] ;  /* 0x000054040a194981 */ /* 0x000f22000c1e1900 */
[----:B--2---:R-:W-:-:S03]  /*0580*/  @P1 LOP3.LUT R5, R5, R18, RZ, 0x3c, !PT ;  /* 0x0000001205051212 */ /* 0x004fc600078e3cff */
[----:B------:R-:W2:Y:S01]  /*0590*/  @P3 LDG.E R18, desc[UR4][R10.64+0x44] ;  /* 0x000044040a123981 */ /* 0x000ea2000c1e1900 */
[----:B---3--:R-:W-:-:S03]  /*05a0*/  @P2 LOP3.LUT R5, R5, R20, RZ, 0x3c, !PT ;  /* 0x0000001405052212 */ /* 0x008fc600078e3cff */
[----:B------:R-:W3:Y:S01]  /*05b0*/  @P4 LDG.E R20, desc[UR4][R10.64+0x58] ;  /* 0x000058040a144981 */ /* 0x000ee2000c1e1900 */
[----:B----4-:R-:W-:-:S03]  /*05c0*/  @P3 LOP3.LUT R3, R3, R22, RZ, 0x3c, !PT ;  /* 0x0000001603033212 */ /* 0x010fc600078e3cff */
[----:B------:R-:W4:Y:S01]  /*05d0*/  @P4 LDG.E R22, desc[UR4][R10.64+0x60] ;  /* 0x000060040a164981 */ /* 0x000f22000c1e1900 */
[----:B------:R-:W-:Y:S02]  /*05e0*/  LOP3.LUT P0, RZ, R24, 0x80, RZ, 0xc0, !PT ;  /* 0x0000008018ff7812 */ /* 0x000fe4000780c0ff */
[----:B------:R-:W-:Y:S02]  /*05f0*/  @P5 LOP3.LUT R15, R15, R26, RZ, 0x3c, !PT ;  /* 0x0000001a0f0f5212 */ /* 0x000fe400078e3cff */
[----:B------:R-:W4:Y:S01]  /*0600*/  @P6 LDG.E R26, desc[UR4][R10.64+0x78] ;  /* 0x000078040a1a6981 */ /* 0x000f22000c1e1900 */
[----:B------:R-:W-:-:S03]  /*0610*/  @P3 LOP3.LUT R4, R4, R21, RZ, 0x3c, !PT ;  /* 0x0000001504043212 */ /* 0x000fc600078e3cff */
[----:B------:R-:W4:Y:S01]  /*0620*/  @P4 LDG.E R21, desc[UR4][R10.64+0x5c] ;  /* 0x00005c040a154981 */ /* 0x000f22000c1e1900 */
[----:B------:R-:W-:-:S03]  /*0630*/  @P3 LOP3.LUT R2, R2, R23, RZ, 0x3c, !PT ;  /* 0x0000001702023212 */ /* 0x000fc600078e3cff */
[----:B------:R-:W4:Y:S01]  /*0640*/  @P5 LDG.E R23, desc[UR4][R10.64+0x68] ;  /* 0x000068040a175981 */ /* 0x000f22000c1e1900 */
[----:B------:R-:W-:-:S03]  /*0650*/  @P4 LOP3.LUT R4, R4, R25, RZ, 0x3c, !PT ;  /* 0x0000001904044212 */ /* 0x000fc600078e3cff */
[----:B------:R-:W4:Y:S01]  /*0660*/  @P5 LDG.E R25, desc[UR4][R10.64+0x70] ;  /* 0x000070040a195981 */ /* 0x000f22000c1e1900 */
[----:B--2---:R-:W-:-:S03]  /*0670*/  @P3 LOP3.LUT R5, R5, R18, RZ, 0x3c, !PT ;  /* 0x0000001205053212 */ /* 0x004fc600078e3cff */
[----:B------:R-:W2:Y:S01]  /*0680*/  @P5 LDG.E R18, desc[UR4][R10.64+0x6c] ;  /* 0x00006c040a125981 */ /* 0x000ea2000c1e1900 */
[----:B---3--:R-:W-:-:S03]  /*0690*/  @P4 LOP3.LUT R5, R5, R20, RZ, 0x3c, !PT ;  /* 0x0000001405054212 */ /* 0x008fc600078e3cff */
[----:B------:R-:W3:Y:S01]  /*06a0*/  @P5 LDG.E R20, desc[UR4][R10.64+0x74] ;  /* 0x000074040a145981 */ /* 0x000ee2000c1e1900 */
[----:B----4-:R-:W-:-:S03]  /*06b0*/  @P4 LOP3.LUT R3, R3, R22, RZ, 0x3c, !PT ;  /* 0x0000001603034212 */ /* 0x010fc600078e3cff */
[----:B------:R-:W4:Y:S01]  /*06c0*/  @P0 LDG.E R22, desc[UR4][R10.64+0x8c] ;  /* 0x00008c040a160981 */ /* 0x000f22000c1e1900 */
[----:B------:R-:W-:-:S03]  /*06d0*/  @P6 LOP3.LUT R15, R15, R26, RZ, 0x3c, !PT ;  /* 0x0000001a0f0f6212 */ /* 0x000fc600078e3cff */
        /* <DEDUP_REMOVED lines=13> */
[----:B------:R-:W-:Y:S02]  /*07b0*/  @P6 LOP3.LUT R4, R4, R27, RZ, 0x3c, !PT ;  /* 0x0000001b04046212 */ /* 0x000fe400078e3cff */
[----:B------:R-:W-:Y:S02]  /*07c0*/  @P6 LOP3.LUT R2, R2, R21, RZ, 0x3c, !PT ;  /* 0x0000001502026212 */ /* 0x000fe400078e3cff */
[----:B------:R-:W-:Y:S02]  /*07d0*/  @P0 LOP3.LUT R4, R4, R23, RZ, 0x3c, !PT ;  /* 0x0000001704040212 */ /* 0x000fe400078e3cff */
[----:B------:R-:W-:Y:S02]  /*07e0*/  @P0 LOP3.LUT R2, R2, R25, RZ, 0x3c, !PT ;  /* 0x0000001902020212 */ /* 0x000fe400078e3cff */
[----:B--2---:R-:W-:Y:S02]  /*07f0*/  @P6 LOP3.LUT R5, R5, R18, RZ, 0x3c, !PT ;  /* 0x0000001205056212 */ /* 0x004fe400078e3cff */
[----:B---3--:R-:W-:-:S02]  /*0800*/  @P6 LOP3.LUT R3, R3, R20, RZ, 0x3c, !PT ;  /* 0x0000001403036212 */ /* 0x008fc400078e3cff */
[----:B----4-:R-:W-:Y:S02]  /*0810*/  @P0 LOP3.LUT R5, R5, R22, RZ, 0x3c, !PT ;  /* 0x0000001605050212 */ /* 0x010fe400078e3cff */
[----:B------:R-:W-:Y:S02]  /*0820*/  @P0 LOP3.LUT R3, R3, R26, RZ, 0x3c, !PT ;  /* 0x0000001a03030212 */ /* 0x000fe400078e3cff */
[----:B------:R-:W-:-:S13]  /*0830*/  R2P PR, R24.B1, 0x7f ;  /* 0x0000007f18007804 */ /* 0x000fda0000001000 */
[----:B------:R-:W2:Y:S04]  /*0840*/  @P0 LDG.E R18, desc[UR4][R10.64+0xa0] ;  /* 0x0000a0040a120981 */ /* 0x000ea8000c1e1900 */
[----:B------:R-:W3:Y:S04]  /*0850*/  @P1 LDG.E R22, desc[UR4][R10.64+0xb4] ;  /* 0x0000b4040a161981 */ /* 0x000ee8000c1e1900 */
[----:B------:R-:W4:Y:S04]  /*0860*/  @P2 LDG.E R26, desc[UR4][R10.64+0xc8] ;  /* 0x0000c8040a1a2981 */ /* 0x000f28000c1e1900 */
[----:B------:R-:W4:Y:S04]  /*0870*/  @P3 LDG.E R28, desc[UR4][R10.64+0xdc] ;  /* 0x0000dc040a1c3981 */ /* 0x000f28000c1e1900 */
[----:B------:R-:W4:Y:S04]  /*0880*/  @P0 LDG.E R23, desc[UR4][R10.64+0xa4] ;  /* 0x0000a4040a170981 */ /* 0x000f28000c1e1900 */
[----:B------:R-:W4:Y:S04]  /*0890*/  @P0 LDG.E R20, desc[UR4][R10.64+0xa8] ;  /* 0x0000a8040a140981 */ /* 0x000f28000c1e1900 */
[----:B------:R-:W4:Y:S04]  /*08a0*/  @P4 LDG.E R25, desc[UR4][R10.64+0xf0] ;  /* 0x0000f0040a194981 */ /* 0x000f28000c1e1900 */
        /* <DEDUP_REMOVED lines=21> */
[----:B------:R-:W-:Y:S02]  /*0a00*/  LOP3.LUT P0, RZ, R24, 0x8000, RZ, 0xc0, !PT ;  /* 0x0000800018ff7812 */ /* 0x000fe4000780c0ff */
[----:B----4-:R-:W-:Y:S01]  /*0a10*/  @P5 LOP3.LUT R15, R15, R26, RZ, 0x3c, !PT ;  /* 0x0000001a0f0f5212 */ /* 0x010fe200078e3cff */
[----:B------:R-:W4:Y:S04]  /*0a20*/  @P3 LDG.E R24, desc[UR4][R10.64+0xe4] ;  /* 0x0000e4040a183981 */ /* 0x000f28000c1e1900 */
[----:B------:R-:W2:Y:S01]  /*0a30*/  @P6 LDG.E R26, desc[UR4][R10.64+0x118] ;  /* 0x000118040a1a6981 */ /* 0x000ea2000c1e1900 */
        /* <DEDUP_REMOVED lines=8> */
[----:B---3--:R-:W-:-:S03]  /*0ac0*/  @P2 LOP3.LUT R3, R3, R22, RZ, 0x3c, !PT ;  /* 0x0000001603032212 */ /* 0x008fc600078e3cff */
[----:B------:R-:W3:Y:S01]  /*0ad0*/  @P4 LDG.E R22, desc[UR4][R10.64+0x100] ;  /* 0x000100040a164981 */ /* 0x000ee2000c1e1900 */
[----:B--2---:R-:W-:-:S03]  /*0ae0*/  @P6 LOP3.LUT R15, R15, R26, RZ, 0x3c, !PT ;  /* 0x0000001a0f0f6212 */ /* 0x004fc600078e3cff */
[----:B------:R-:W2:Y:S01]  /*0af0*/  @P0 LDG.E R26, desc[UR4][R10.64+0x12c] ;  /* 0x00012c040a1a0981 */ /* 0x000ea2000c1e1900 */
[----:B----4-:R-:W-:-:S03]  /*0b00*/  @P2 LOP3.LUT R2, R2, R23, RZ, 0x3c, !PT ;  /* 0x0000001702022212 */ /* 0x010fc600078e3cff */
[----:B------:R-:W4:Y:S01]  /*0b10*/  @P4 LDG.E R23, desc[UR4][R10.64+0xfc] ;  /* 0x0000fc040a174981 */ /* 0x000f22000c1e1900 */
[----:B------:R-:W-:-:S03]  /*0b20*/  @P2 LOP3.LUT R5, R5, R20, RZ, 0x3c, !PT ;  /* 0x0000001405052212 */ /* 0x000fc600078e3cff */
[----:B------:R-:W4:Y:S01]  /*0b30*/  @P4 LDG.E R20, desc[UR4][R10.64+0xf8] ;  /* 0x0000f8040a144981 */ /* 0x000f22000c1e1900 */
[----:B------:R-:W-:Y:S02]  /*0b40*/  @P3 LOP3.LUT R2, R2, R27, RZ, 0x3c, !PT ;  /* 0x0000001b02023212 */ /* 0x000fe400078e3cff */
[----:B------:R-:W-:Y:S01]  /*0b50*/  @P3 LOP3.LUT R4, R4, R25, RZ, 0x3c, !PT ;  /* 0x0000001904043212 */ /* 0x000fe200078e3cff */
[----:B------:R-:W4:Y:S01]  /*0b60*/  @P5 LDG.E R27, desc[UR4][R10.64+0x110] ;  /* 0x000110040a1b5981 */ /* 0x000f22000c1e1900 */
[----:B------:R-:W-:-:S03]  /*0b70*/  @P3 LOP3.LUT R5, R5, R24, RZ, 0x3c, !PT ;  /* 0x0000001805053212 */ /* 0x000fc600078e3cff */
[----:B------:R-:W4:Y:S04]  /*0b80*/  @P5 LDG.E R25, desc[UR4][R10.64+0x108] ;  /* 0x000108040a195981 */ /* 0x000f28000c1e1900 */
        /* <DEDUP_REMOVED lines=19> */
[----:B------:R-:W-:-:S05]  /*0cc0*/  VIADD R19, R19, 0x10 ;  /* 0x0000001013137836 */ /* 0x000fca0000000000 */
[----:B------:R-:W-:Y:S02]  /*0cd0*/  ISETP.NE.AND P1, PT, R19, 0x20, PT ;  /* 0x000000201300780c */ /* 0x000fe40003f25270 */
[----:B------:R-:W-:Y:S02]  /*0ce0*/  @P5 LOP3.LUT R3, R3, R18, RZ, 0x3c, !PT ;  /* 0x0000001203035212 */ /* 0x000fe400078e3cff */
[----:B------:R-:W-:Y:S02]  /*0cf0*/  @P6 LOP3.LUT R4, R4, R21, RZ, 0x3c, !PT ;  /* 0x0000001504046212 */ /* 0x000fe400078e3cff */
[----:B---3--:R-:W-:-:S04]  /*0d00*/  @P6 LOP3.LUT R3, R3, R22, RZ, 0x3c, !PT ;  /* 0x0000001603036212 */ /* 0x008fc800078e3cff */
[----:B--2---:R-:W-:Y:S02]  /*0d10*/  @P0 LOP3.LUT R3, R3, R26, RZ, 0x3c, !PT ;  /* 0x0000001a03030212 */ /* 0x004fe400078e3cff */
[----:B----4-:R-:W-:Y:S02]  /*0d20*/  @P6 LOP3.LUT R2, R2, R23, RZ, 0x3c, !PT ;  /* 0x0000001702026212 */ /* 0x010fe400078e3cff */
[----:B------:R-:W-:Y:S02]  /*0d30*/  @P6 LOP3.LUT R5, R5, R20, RZ, 0x3c, !PT ;  /* 0x0000001405056212 */ /* 0x000fe400078e3cff */
[----:B------:R-:W-:Y:S02]  /*0d40*/  @P0 LOP3.LUT R2, R2, R27, RZ, 0x3c, !PT ;  /* 0x0000001b02020212 */ /* 0x000fe400078e3cff */
[----:B------:R-:W-:Y:S02]  /*0d50*/  @P0 LOP3.LUT R4, R4, R25, RZ, 0x3c, !PT ;  /* 0x0000001904040212 */ /* 0x000fe400078e3cff */
[----:B------:R-:W-:Y:S01]  /*0d60*/  @P0 LOP3.LUT R5, R5, R24, RZ, 0x3c, !PT ;  /* 0x0000001805050212 */ /* 0x000fe200078e3cff */
[----:B------:R-:W-:Y:S06]  /*0d70*/  @P1 BRA `(.L_x_72) ;  /* 0xfffffff400481947 */ /* 0x000fec000383ffff */
[----:B------:R-:W-:-:S05]  /*0d80*/  VIADD R17, R17, 0x1 ;  /* 0x0000000111117836 */ /* 0x000fca0000000000 */
[----:B------:R-:W-:-:S13]  /*0d90*/  ISETP.NE.AND P0, PT, R17, 0x5, PT ;  /* 0x000000051100780c */ /* 0x000fda0003f05270 */
[----:B------:R-:W-:Y:S05]  /*0da0*/  @P0 BRA `(.L_x_73) ;  /* 0xfffffff400300947 */ /* 0x000fea000383ffff */
[----:B------:R1:W-:Y:S01]  /*0db0*/  STG.E.64 desc[UR4][R6.64+0x8], R4 ;  /* 0x0000080406007986 */ /* 0x0003e2000c101b04 */
[----:B------:R-:W-:Y:S01]  /*0dc0*/  VIADD R14, R14, 0x1 ;  /* 0x000000010e0e7836 */ /* 0x000fe20000000000 */
[----:B------:R-:W-:Y:S02]  /*0dd0*/  LOP3.LUT R11, R13, 0x3, RZ, 0xc0, !PT ;  /* 0x000000030d0b7812 */ /* 0x000fe400078ec0ff */
[----:B------:R1:W-:Y:S02]  /*0de0*/  STG.E.64 desc[UR4][R6.64+0x10], R2 ;  /* 0x0000100206007986 */ /* 0x0003e4000c101b04 */
[----:B------:R-:W-:Y:S02]  /*0df0*/  ISETP.GE.U32.AND P0, PT, R14, R11, PT ;  /* 0x0000000b0e00720c */ /* 0x000fe40003f06070 */
[----:B------:R1:W-:Y:S11]  /*0e00*/  STG.E desc[UR4][R6.64+0x4], R15 ;  /* 0x0000040f06007986 */ /* 0x0003f6000c101904 */
[----:B------:R-:W-:Y:S05]  /*0e10*/  @!P0 BRA `(.L_x_74) ;  /* 0xfffffff400048947 */ /* 0x000fea000383ffff */
.L_x_71:
[----:B------:R-:W-:Y:S05]  /*0e20*/  BSYNC.RECONVERGENT B1 ;  /* 0x0000000000017941 */ /* 0x000fea0003800200 */
.L_x_70:
[C---:B------:R-:W-:Y:S01]  /*0e30*/  ISETP.GT.U32.AND P0, PT, R13.reuse, 0x3, PT ;  /* 0x000000030d00780c */ /* 0x040fe20003f04070 */
[----:B------:R-:W-:Y:S01]  /*0e40*/  VIADD R12, R12, 0x1 ;  /* 0x000000010c0c7836 */ /* 0x000fe20000000000 */
[--C-:B------:R-:W-:Y:S02]  /*0e50*/  SHF.R.U64 R13, R13, 0x2, R0.reuse ;  /* 0x000000020d0d7819 */ /* 0x100fe40000001200 */
[----:B------:R-:W-:Y:S02]  /*0e60*/  ISETP.GT.U32.AND.EX P0, PT, R0, RZ, PT, P0 ;  /* 0x000000ff0000720c */ /* 0x000fe40003f04100 */
[----:B------:R-:W-:-:S11]  /*0e70*/  SHF.R.U32.HI R0, RZ, 0x2, R0 ;  /* 0x00000002ff007819 */ /* 0x000fd60000011600 */
[----:B------:R-:W-:Y:S05]  /*0e80*/  @P0 BRA `(.L_x_75) ;  /* 0xfffffff000c80947 */ /* 0x000fea000383ffff */
.L_x_69:
[----:B------:R-:W-:Y:S05]  /*0e90*/  BSYNC.RECONVERGENT B0 ;  /* 0x0000000000007941 */ /* 0x000fea0003800200 */
.L_x_68:
[----:B------:R-:W-:Y:S04]  /*0ea0*/  STG.E.64 desc[UR4][R6.64+0x18], RZ ;  /* 0x000018ff06007986 */ /* 0x000fe8000c101b04 */
[----:B------:R-:W-:Y:S04]  /*0eb0*/  STG.E desc[UR4][R6.64+0x20], RZ ;  /* 0x000020ff06007986 */ /* 0x000fe8000c101904 */
[----:B------:R-:W-:Y:S01]  /*0ec0*/  STG.E.64 desc[UR4][R6.64+0x28], RZ ;  /* 0x000028ff06007986 */ /* 0x000fe2000c101b04 */
[----:B------:R-:W-:Y:S05]  /*0ed0*/  EXIT ;  /* 0x000000000000794d */ /* 0x000fea0003800000 */
.L_x_76:
        /* <DEDUP_REMOVED lines=10> */
.L_x_80:


//--------------------- .nv.global.init           --------------------------
	.section	.nv.global.init,"aw",@progbits
	.align	4
.nv.global.init:
	.type		mrg32k3aM1SubSeq,@object
	.size		mrg32k3aM1SubSeq,(mrg32k3aM2SubSeq - mrg32k3aM1SubSeq)
mrg32k3aM1SubSeq:
        /*0000*/ 	.byte	0x0b, 0xcc, 0xee, 0x04, 0x73, 0x29, 0x8b, 0x6f, 0xf6, 0x53, 0x03, 0xf6, 0x23, 0xf6, 0xea, 0xda
        /* <DEDUP_REMOVED lines=125> */
	.type		mrg32k3aM2SubSeq,@object
	.size		mrg32k3aM2SubSeq,(mrg32k3aM1 - mrg32k3aM2SubSeq)
mrg32k3aM2SubSeq:
        /* <DEDUP_REMOVED lines=126> */
	.type		mrg32k3aM1,@object
	.size		mrg32k3aM1,(mrg32k3aM1Seq - mrg32k3aM1)
mrg32k3aM1:
        /* <DEDUP_REMOVED lines=144> */
	.type		mrg32k3aM1Seq,@object
	.size		mrg32k3aM1Seq,(mrg32k3aM2 - mrg32k3aM1Seq)
mrg32k3aM1Seq:
        /* <DEDUP_REMOVED lines=144> */
	.type		mrg32k3aM2,@object
	.size		mrg32k3aM2,(mrg32k3aM2Seq - mrg32k3aM2)
mrg32k3aM2:
        /* <DEDUP_REMOVED lines=144> */
	.type		mrg32k3aM2Seq,@object
	.size		mrg32k3aM2Seq,(precalc_xorwow_matrix - mrg32k3aM2Seq)
mrg32k3aM2Seq:
        /* <DEDUP_REMOVED lines=144> */
	.type		precalc_xorwow_matrix,@object
	.size		precalc_xorwow_matrix,(precalc_xorwow_offset_matrix - precalc_xorwow_matrix)
precalc_xorwow_matrix:
        /* <DEDUP_REMOVED lines=6400> */
	.type		precalc_xorwow_offset_matrix,@object
	.size		precalc_xorwow_offset_matrix,($str - precalc_xorwow_offset_matrix)
precalc_xorwow_offset_matrix:
        /* <DEDUP_REMOVED lines=6400> */
	.type		$str,@object
	.size		$str,(.L_9 - $str)
$str:
        /*353c0*/ 	.byte	0x6d, 0x61, 0x74, 0x72, 0x69, 0x78, 0x5b, 0x25, 0x64, 0x5d, 0x20, 0x3d, 0x20, 0x25, 0x64, 0x0a
        /*353d0*/ 	.byte	0x00
.L_9:


//--------------------- .nv.shared.reserved.0     --------------------------
	.section	.nv.shared.reserved.0,"aw",@nobits
	.weak		__nv_reservedSMEM_offset_0_alias
	.size		__nv_reservedSMEM_offset_0_alias, 0, 64
	.other		__nv_reservedSMEM_offset_0_alias,@"STO_CUDA_RESERVED_SHARED STV_DEFAULT"
__nv_reservedSMEM_offset_0_alias:
	.zero		0
	.zero		64


//--------------------- .nv.constant0._Z15dijkstra_kerneliPiS_S_S_ --------------------------
	.section	.nv.constant0._Z15dijkstra_kerneliPiS_S_S_,"a",@progbits
	.sectionflags	@""
	.align	4
.nv.constant0._Z15dijkstra_kerneliPiS_S_S_:
	.zero		936


//--------------------- .nv.constant0._Z29print_adjacency_matrix_kerneliPi --------------------------
	.section	.nv.constant0._Z29print_adjacency_matrix_kerneliPi,"a",@progbits
	.sectionflags	@""
	.align	4
.nv.constant0._Z29print_adjacency_matrix_kerneliPi:
	.zero		912


//--------------------- .nv.constant0._Z28generate_random_graph_kerneliPiP17curandStateXORWOWS_ --------------------------
	.section	.nv.constant0._Z28generate_random_graph_kerneliPiP17curandStateXORWOWS_,"a",@progbits
	.sectionflags	@""
	.align	4
.nv.constant0._Z28generate_random_graph_kerneliPiP17curandStateXORWOWS_:
	.zero		928


//--------------------- .nv.constant0._Z12setup_kernelP17curandStateXORWOWm --------------------------
	.section	.nv.constant0._Z12setup_kernelP17curandStateXORWOWm,"a",@progbits
	.sectionflags	@""
	.align	4
.nv.constant0._Z12setup_kernelP17curandStateXORWOWm:
	.zero		912


//--------------------- SYMBOLS --------------------------

	.type		.nv.reservedSmem.offset0,@object
	.size		.nv.reservedSmem.offset0,0x4
	.type		vprintf,@function
